// auto-generated by cutlass_sweep.gemm — config: {"arch": "sm_90", "cluster_m": 4, "cluster_n": 1, "dtype": "e4m3", "dtype_b": "e4m3", "layout": "nt", "stages": 0, "tile_k": 64, "tile_m": 256, "tile_n": 256}
#include "cutlass/cutlass.h"
#include "cutlass/gemm/collective/collective_builder.hpp"
#include "cutlass/gemm/device/gemm_universal_adapter.h"
#include "cutlass/gemm/kernel/gemm_universal.hpp"
#include "cutlass/epilogue/collective/collective_builder.hpp"

using ElemA = cutlass::float_e4m3_t;
using ElemB = cutlass::float_e4m3_t;
using ElemCD = cutlass::float_e4m3_t;
using Acc  = float;
using TileShape    = cute::Shape<cute::_256, cute::_256, cute::_64>;
using ClusterShape = cute::Shape<cute::_4, cute::_1, cute::_1>;

using CollectiveEpilogue = typename cutlass::epilogue::collective::CollectiveBuilder<
    cutlass::arch::Sm90, cutlass::arch::OpClassTensorOp,
    TileShape, ClusterShape,
    cutlass::epilogue::collective::EpilogueTileAuto,
    Acc, Acc,
    ElemCD, cutlass::layout::RowMajor, 128 / cutlass::sizeof_bits<ElemCD>::value,
    ElemCD, cutlass::layout::RowMajor, 128 / cutlass::sizeof_bits<ElemCD>::value,
    cutlass::epilogue::collective::EpilogueScheduleAuto
  >::CollectiveOp;

using CollectiveMainloop = typename cutlass::gemm::collective::CollectiveBuilder<
    cutlass::arch::Sm90, cutlass::arch::OpClassTensorOp,
    ElemA, cutlass::layout::RowMajor, 128 / cutlass::sizeof_bits<ElemA>::value,
    ElemB, cutlass::layout::ColumnMajor, 128 / cutlass::sizeof_bits<ElemB>::value,
    Acc,
    TileShape, ClusterShape,
    cutlass::gemm::collective::StageCountAutoCarveout<static_cast<int>(sizeof(typename CollectiveEpilogue::SharedStorage))>,
    cutlass::gemm::collective::KernelScheduleAuto
  >::CollectiveOp;

using GemmKernel = cutlass::gemm::kernel::GemmUniversal<
    cute::Shape<int,int,int,int>,
    CollectiveMainloop,
    CollectiveEpilogue
>;
using Gemm = cutlass::gemm::device::GemmUniversalAdapter<GemmKernel>;

// Force the device kernel symbol into the cubin without needing a host main.
auto* _anchor = &cutlass::device_kernel<GemmKernel>;


// ===== COMPILED SASS (sm_90a) =====

	.target	sm_90a

	.elftype	@"ET_EXEC"


//--------------------- .note.nv.tkinfo           --------------------------
	.section	.note.nv.tkinfo,"",@"SHT_NOTE"
	.sectionflags	@"SHF_NOTE_NV_TKINFO"
	.tkinfo
        /*0018*/ 	.word	0x00000002
        /*0030*/ 	.string	""
        /*0030*/ 	.string	"ptxas"
        /*0030*/ 	.string	"Cuda compilation tools, release 13.0, V13.0.88"
        /*0030*/ 	.string	"Build cuda_13.0.r13.0/compiler.36424714_0"
        /*0030*/ 	.string	"-arch sm_90a -m 64 "



//--------------------- .note.nv.cuinfo           --------------------------
	.section	.note.nv.cuinfo,"",@"SHT_NOTE"
	.sectionflags	@"SHF_NOTE_NV_CUINFO"
        /*0018*/ 	.short	0x0002
        /*001a*/ 	.short	0x005a
        /*001c*/ 	.short	0x0082
	.zero		2


//--------------------- .nv.info                  --------------------------
	.section	.nv.info,"",@"SHT_CUDA_INFO"
	.align	4


	//----- nvinfo : EIATTR_REGCOUNT
	.align		4
        /*0000*/ 	.byte	0x04, 0x2f
        /*0002*/ 	.short	(.L_12 - .L_11)
	.align		4
.L_11:
        /*0004*/ 	.word	index@(_ZN7cutlass13device_kernelINS_4gemm6kernel13GemmUniversalIN4cute5tupleIJiiiiEEENS1_10collective13CollectiveMmaINS1_37MainloopSm90TmaGmmaWarpSpecializedFP8ILi7ENS5_IJNS4_1CILi4EEENSA_ILi1EEESC_EEENS1_35KernelTmaWarpSpecializedCooperativeEEENS5_IJNSA_ILi256EEESG_NSA_ILi64EEEEEENS_12float_e4m3_tENS5_IJlSC_lEEESJ_SK_NS4_8TiledMMAINS4_8MMA_AtomIJNS4_4SM904GMMA31MMA_64x256x32_F32E4M3E4M3_SS_TNILNSO_7ScaleInE1ELSQ_1EEEEEENS4_6LayoutINS5_IJNSA_ILi2EEESC_SC_EEENS5_IJSC_NSA_ILi0EEESW_EEEEENS5_IJNS4_10UnderscoreESZ_SZ_EEEEENS4_13SM90_TMA_LOADENS4_14ComposedLayoutINS4_7SwizzleILi2ELi4ELi3EEENS4_18smem_ptr_flag_bitsILi8EEENST_INS5_IJNSA_ILi8EEESH_EEENS5_IJSH_SC_EEEEEEEvNS4_8identityENS4_23SM90_TMA_LOAD_MULTICASTES1C_vS1D_EENS_8epilogue10collective6detail29Sm90TmaWarpSpecializedAdapterINS1H_15DefaultEpilogueISJ_SK_SK_NS1G_6thread17LinearCombinationISJ_Li1EffLNS1L_9ScaleType4KindE0ELNS_15FloatRoundStyleE2ESJ_EENS1_15EpilogueDefaultEEEEEvvEEEEvNT_6ParamsE)
        /*0008*/ 	.word	0x000000a8


	//----- nvinfo : EIATTR_FRAME_SIZE
	.align		4
.L_12:
        /*000c*/ 	.byte	0x04, 0x11
        /*000e*/ 	.short	(.L_14 - .L_13)
	.align		4
.L_13:
        /*0010*/ 	.word	index@(_ZN7cutlass13device_kernelINS_4gemm6kernel13GemmUniversalIN4cute5tupleIJiiiiEEENS1_10collective13CollectiveMmaINS1_37MainloopSm90TmaGmmaWarpSpecializedFP8ILi7ENS5_IJNS4_1CILi4EEENSA_ILi1EEESC_EEENS1_35KernelTmaWarpSpecializedCooperativeEEENS5_IJNSA_ILi256EEESG_NSA_ILi64EEEEEENS_12float_e4m3_tENS5_IJlSC_lEEESJ_SK_NS4_8TiledMMAINS4_8MMA_AtomIJNS4_4SM904GMMA31MMA_64x256x32_F32E4M3E4M3_SS_TNILNSO_7ScaleInE1ELSQ_1EEEEEENS4_6LayoutINS5_IJNSA_ILi2EEESC_SC_EEENS5_IJSC_NSA_ILi0EEESW_EEEEENS5_IJNS4_10UnderscoreESZ_SZ_EEEEENS4_13SM90_TMA_LOADENS4_14ComposedLayoutINS4_7SwizzleILi2ELi4ELi3EEENS4_18smem_ptr_flag_bitsILi8EEENST_INS5_IJNSA_ILi8EEESH_EEENS5_IJSH_SC_EEEEEEEvNS4_8identityENS4_23SM90_TMA_LOAD_MULTICASTES1C_vS1D_EENS_8epilogue10collective6detail29Sm90TmaWarpSpecializedAdapterINS1H_15DefaultEpilogueISJ_SK_SK_NS1G_6thread17LinearCombinationISJ_Li1EffLNS1L_9ScaleType4KindE0ELNS_15FloatRoundStyleE2ESJ_EENS1_15EpilogueDefaultEEEEEvvEEEEvNT_6ParamsE)
        /*0014*/ 	.word	0x00000878


	//----- nvinfo : EIATTR_MIN_STACK_SIZE
	.align		4
.L_14:
        /*0018*/ 	.byte	0x04, 0x12
        /*001a*/ 	.short	(.L_16 - .L_15)
	.align		4
.L_15:
        /*001c*/ 	.word	index@(_ZN7cutlass13device_kernelINS_4gemm6kernel13GemmUniversalIN4cute5tupleIJiiiiEEENS1_10collective13CollectiveMmaINS1_37MainloopSm90TmaGmmaWarpSpecializedFP8ILi7ENS5_IJNS4_1CILi4EEENSA_ILi1EEESC_EEENS1_35KernelTmaWarpSpecializedCooperativeEEENS5_IJNSA_ILi256EEESG_NSA_ILi64EEEEEENS_12float_e4m3_tENS5_IJlSC_lEEESJ_SK_NS4_8TiledMMAINS4_8MMA_AtomIJNS4_4SM904GMMA31MMA_64x256x32_F32E4M3E4M3_SS_TNILNSO_7ScaleInE1ELSQ_1EEEEEENS4_6LayoutINS5_IJNSA_ILi2EEESC_SC_EEENS5_IJSC_NSA_ILi0EEESW_EEEEENS5_IJNS4_10UnderscoreESZ_SZ_EEEEENS4_13SM90_TMA_LOADENS4_14ComposedLayoutINS4_7SwizzleILi2ELi4ELi3EEENS4_18smem_ptr_flag_bitsILi8EEENST_INS5_IJNSA_ILi8EEESH_EEENS5_IJSH_SC_EEEEEEEvNS4_8identityENS4_23SM90_TMA_LOAD_MULTICASTES1C_vS1D_EENS_8epilogue10collective6detail29Sm90TmaWarpSpecializedAdapterINS1H_15DefaultEpilogueISJ_SK_SK_NS1G_6thread17LinearCombinationISJ_Li1EffLNS1L_9ScaleType4KindE0ELNS_15FloatRoundStyleE2ESJ_EENS1_15EpilogueDefaultEEEEEvvEEEEvNT_6ParamsE)
        /*0020*/ 	.word	0x00000878
.L_16:


//--------------------- .nv.compat                --------------------------
	.section	.nv.compat,"",@"SHT_CUDA_COMPAT_INFO"
	.align	4
        /*0000*/ 	.byte	0x02, 0x09, 0x01, 0x00, 0x02, 0x02, 0x04, 0x00, 0x02, 0x05, 0x05, 0x00, 0x03, 0x07, 0x01, 0x01
        /*0010*/ 	.byte	0x02, 0x03, 0x01, 0x00, 0x02, 0x06, 0x01, 0x00, 0x04, 0x0b, 0x08, 0x00, 0x00, 0x00, 0x00, 0x00
        /*0020*/ 	.byte	0x00, 0x00, 0x00, 0x00


//--------------------- .nv.info._ZN7cutlass13device_kernelINS_4gemm6kernel13GemmUniversalIN4cute5tupleIJiiiiEEENS1_10collective13CollectiveMmaINS1_37MainloopSm90TmaGmmaWarpSpecializedFP8ILi7ENS5_IJNS4_1CILi4EEENSA_ILi1EEESC_EEENS1_35KernelTmaWarpSpecializedCooperativeEEENS5_IJNSA_ILi256EEESG_NSA_ILi64EEEEEENS_12float_e4m3_tENS5_IJlSC_lEEESJ_SK_NS4_8TiledMMAINS4_8MMA_AtomIJNS4_4SM904GMMA31MMA_64x256x32_F32E4M3E4M3_SS_TNILNSO_7ScaleInE1ELSQ_1EEEEEENS4_6LayoutINS5_IJNSA_ILi2EEESC_SC_EEENS5_IJSC_NSA_ILi0EEESW_EEEEENS5_IJNS4_10UnderscoreESZ_SZ_EEEEENS4_13SM90_TMA_LOADENS4_14ComposedLayoutINS4_7SwizzleILi2ELi4ELi3EEENS4_18smem_ptr_flag_bitsILi8EEENST_INS5_IJNSA_ILi8EEESH_EEENS5_IJSH_SC_EEEEEEEvNS4_8identityENS4_23SM90_TMA_LOAD_MULTICASTES1C_vS1D_EENS_8epilogue10collective6detail29Sm90TmaWarpSpecializedAdapterINS1H_15DefaultEpilogueISJ_SK_SK_NS1G_6thread17LinearCombinationISJ_Li1EffLNS1L_9ScaleType4KindE0ELNS_15FloatRoundStyleE2ESJ_EENS1_15EpilogueDefaultEEEEEvvEEEEvNT_6ParamsE --------------------------
	.section	.nv.info._ZN7cutlass13device_kernelINS_4gemm6kernel13GemmUniversalIN4cute5tupleIJiiiiEEENS1_10collective13CollectiveMmaINS1_37MainloopSm90TmaGmmaWarpSpecializedFP8ILi7ENS5_IJNS4_1CILi4EEENSA_ILi1EEESC_EEENS1_35KernelTmaWarpSpecializedCooperativeEEENS5_IJNSA_ILi256EEESG_NSA_ILi64EEEEEENS_12float_e4m3_tENS5_IJlSC_lEEESJ_SK_NS4_8TiledMMAINS4_8MMA_AtomIJNS4_4SM904GMMA31MMA_64x256x32_F32E4M3E4M3_SS_TNILNSO_7ScaleInE1ELSQ_1EEEEEENS4_6LayoutINS5_IJNSA_ILi2EEESC_SC_EEENS5_IJSC_NSA_ILi0EEESW_EEEEENS5_IJNS4_10UnderscoreESZ_SZ_EEEEENS4_13SM90_TMA_LOADENS4_14ComposedLayoutINS4_7SwizzleILi2ELi4ELi3EEENS4_18smem_ptr_flag_bitsILi8EEENST_INS5_IJNSA_ILi8EEESH_EEENS5_IJSH_SC_EEEEEEEvNS4_8identityENS4_23SM90_TMA_LOAD_MULTICASTES1C_vS1D_EENS_8epilogue10collective6detail29Sm90TmaWarpSpecializedAdapterINS1H_15DefaultEpilogueISJ_SK_SK_NS1G_6thread17LinearCombinationISJ_Li1EffLNS1L_9ScaleType4KindE0ELNS_15FloatRoundStyleE2ESJ_EENS1_15EpilogueDefaultEEEEEvvEEEEvNT_6ParamsE,"",@"SHT_CUDA_INFO"
	.sectionflags	@""
	.align	4


	//----- nvinfo : EIATTR_CUDA_API_VERSION
	.align		4
        /*0000*/ 	.byte	0x04, 0x37
        /*0002*/ 	.short	(.L_18 - .L_17)
.L_17:
        /*0004*/ 	.word	0x00000082


	//----- nvinfo : EIATTR_KPARAM_INFO
	.align		4
.L_18:
        /*0008*/ 	.byte	0x04, 0x17
        /*000a*/ 	.short	(.L_20 - .L_19)
.L_19:
        /*000c*/ 	.word	0x00000000
        /*0010*/ 	.short	0x0000
        /*0012*/ 	.short	0x0070
        /*0014*/ 	.byte	0x00, 0xf0, 0x01, 0x10


	//----- nvinfo : EIATTR_SPARSE_MMA_MASK
	.align		4
.L_20:
        /*0018*/ 	.byte	0x03, 0x50
        /*001a*/ 	.short	0x0000


	//----- nvinfo : EIATTR_MAXREG_COUNT
	.align		4
        /*001c*/ 	.byte	0x03, 0x1b
        /*001e*/ 	.short	0x00a8


	//----- nvinfo : EIATTR_NUM_BARRIERS
	.align		4
        /*0020*/ 	.byte	0x02, 0x4c
        /*0022*/ 	.byte	0x01
	.zero		1


	//----- nvinfo : EIATTR_ANNOTATIONS
	.align		4
        /*0024*/ 	.byte	0x04, 0x55
        /*0026*/ 	.short	(.L_22 - .L_21)


	//   ....[0]....
.L_21:
        /*0028*/ 	.word	0x00000001
        /*002c*/ 	.byte	0x90, 0x07, 0x00, 0x00, 0x01, 0x00, 0x00, 0x00, 0x80, 0x08, 0x00, 0x00, 0x01, 0x00, 0x00, 0x00
        /* <DEDUP_REMOVED lines=1583> */
        /*632c*/ 	.byte	0xe0, 0x56, 0x02, 0x00


	//----- nvinfo : EIATTR_MERCURY_ISA_VERSION
	.align		4
.L_22:
        /*6330*/ 	.byte	0x03, 0x5f
        /*6332*/ 	.short	0x0101


	//----- nvinfo : EIATTR_INT_WARP_WIDE_INSTR_OFFSETS
	.align		4
        /*6334*/ 	.byte	0x04, 0x31
        /*6336*/ 	.short	(.L_24 - .L_23)


	//   ....[0]....
.L_23:
        /*6338*/ 	.word	0x000005d0


	//   ....[1]....
        /*633c*/ 	.word	0x000005e0


	//   ....[2]....
        /*6340*/ 	.word	0x00000760


	//----- nvinfo : EIATTR_COOP_GROUP_MASK_REGIDS
	.align		4
.L_24:
        /*6344*/ 	.byte	0x04, 0x29
        /*6346*/ 	.short	(.L_26 - .L_25)


	//   ....[0]....
.L_25:
        /*6348*/ 	.word	0xffffffff


	//   ....[1]....
        /*634c*/ 	.word	0xffffffff


	//   ....[2]....
        /*6350*/ 	.word	0xffffffff


	//   ....[3]....
        /*6354*/ 	.word	0xffffffff


	//   ....[4]....
        /*6358*/ 	.word	0xffffffff


	//   ....[5]....
        /*635c*/ 	.word	0xffffffff


	//----- nvinfo : EIATTR_COOP_GROUP_INSTR_OFFSETS
	.align		4
.L_26:
        /*6360*/ 	.byte	0x04, 0x28
        /*6362*/ 	.short	(.L_28 - .L_27)


	//   ....[0]....
.L_27:
        /*6364*/ 	.word	0x00000070


	//   ....[1]....
        /*6368*/ 	.word	0x00000080


	//   ....[2]....
        /*636c*/ 	.word	0x000001a0


	//   ....[3]....
        /*6370*/ 	.word	0x00000430


	//   ....[4]....
        /*6374*/ 	.word	0x000008c0


	//   ....[5]....
        /*6378*/ 	.word	0x00002a10


	//----- nvinfo : EIATTR_REG_RECONFIG
	.align		4
.L_28:
        /*637c*/ 	.byte	0x01, 0x54
	.zero		2


	//----- nvinfo : EIATTR_MBARRIER_INSTR_OFFSETS
	.align		4
        /*6380*/ 	.byte	0x04, 0x39
        /*6382*/ 	.short	(.L_30 - .L_29)


	//   ....[0]....
.L_29:
        /*6384*/ 	.word	0x00000340
        /*6388*/ 	.word	0x000000ff
        /*638c*/ 	.word	0x00000000
        /*6390*/ 	.short	0x0100
        /*6392*/ 	.byte	0x09
	.zero		1


	//   ....[1]....
        /*6394*/ 	.word	0x00000350
        /*6398*/ 	.word	0x000000ff
        /*639c*/ 	.word	0x00000038
        /*63a0*/ 	.short	0x0100
        /*63a2*/ 	.byte	0x09
	.zero		1


	//   ....[2]....
        /*63a4*/ 	.word	0x00000360
        /*63a8*/ 	.word	0x000000ff
        /*63ac*/ 	.word	0x00000008
        /*63b0*/ 	.short	0x0100
        /*63b2*/ 	.byte	0x09
	.zero		1


	//   ....[3]....
        /*63b4*/ 	.word	0x00000370
        /*63b8*/ 	.word	0x000000ff
        /*63bc*/ 	.word	0x00000040
        /*63c0*/ 	.short	0x0100
        /*63c2*/ 	.byte	0x09
	.zero		1


	//   ....[4]....
        /*63c4*/ 	.word	0x00000380
        /*63c8*/ 	.word	0x000000ff
        /*63cc*/ 	.word	0x00000010
        /*63d0*/ 	.short	0x0100
        /*63d2*/ 	.byte	0x09
	.zero		1


	//   ....[5]....
        /*63d4*/ 	.word	0x00000390
        /*63d8*/ 	.word	0x000000ff
        /*63dc*/ 	.word	0x00000048
        /*63e0*/ 	.short	0x0100
        /*63e2*/ 	.byte	0x09
	.zero		1


	//   ....[6]....
        /*63e4*/ 	.word	0x000003a0
        /*63e8*/ 	.word	0x000000ff
        /*63ec*/ 	.word	0x00000018
        /*63f0*/ 	.short	0x0100
        /*63f2*/ 	.byte	0x09
	.zero		1


	//   ....[7]....
        /*63f4*/ 	.word	0x000003b0
        /*63f8*/ 	.word	0x000000ff
        /*63fc*/ 	.word	0x00000050
        /*6400*/ 	.short	0x0100
        /*6402*/ 	.byte	0x09
	.zero		1


	//   ....[8]....
        /*6404*/ 	.word	0x000003c0
        /*6408*/ 	.word	0x000000ff
        /*640c*/ 	.word	0x00000020
        /*6410*/ 	.short	0x0100
        /*6412*/ 	.byte	0x09
	.zero		1


	//   ....[9]....
        /*6414*/ 	.word	0x000003d0
        /*6418*/ 	.word	0x000000ff
        /*641c*/ 	.word	0x00000058
        /*6420*/ 	.short	0x0100
        /*6422*/ 	.byte	0x09
	.zero		1


	//   ....[10]....
        /*6424*/ 	.word	0x000003e0
        /*6428*/ 	.word	0x000000ff
        /*642c*/ 	.word	0x00000028
        /*6430*/ 	.short	0x0100
        /*6432*/ 	.byte	0x09
	.zero		1


	//   ....[11]....
        /*6434*/ 	.word	0x000003f0
        /*6438*/ 	.word	0x000000ff
        /*643c*/ 	.word	0x00000060
        /*6440*/ 	.short	0x0100
        /*6442*/ 	.byte	0x09
	.zero		1


	//   ....[12]....
        /*6444*/ 	.word	0x00000400
        /*6448*/ 	.word	0x000000ff
        /*644c*/ 	.word	0x00000030
        /*6450*/ 	.short	0x0100
        /*6452*/ 	.byte	0x09
	.zero		1


	//   ....[13]....
        /*6454*/ 	.word	0x00000410
        /*6458*/ 	.word	0x000000ff
        /*645c*/ 	.word	0x00000068
        /*6460*/ 	.short	0x0100
        /*6462*/ 	.byte	0x09
	.zero		1


	//   ....[14]....
        /*6464*/ 	.word	0x000007e0
        /*6468*/ 	.word	0x000000ff
        /*646c*/ 	.word	0x00000080
        /*6470*/ 	.short	0x0100
        /*6472*/ 	.byte	0x06
	.zero		1


	//   ....[15]....
        /*6474*/ 	.word	0x00000840
        /*6478*/ 	.word	0x000000ff
        /*647c*/ 	.word	0x00000088
        /*6480*/ 	.short	0x0100
        /*6482*/ 	.byte	0x06
	.zero		1


	//   ....[16]....
        /*6484*/ 	.word	0x00002e10
        /*6488*/ 	.word	0x000000ff
        /*648c*/ 	.word	0x00000000
        /*6490*/ 	.short	0x010a
        /*6492*/ 	.byte	0x06
	.zero		1


	//   ....[17]....
        /*6494*/ 	.word	0x00002e50
        /*6498*/ 	.word	0x000000ff
        /*649c*/ 	.word	0x00000000
        /*64a0*/ 	.short	0x010a
        /*64a2*/ 	.byte	0x06
	.zero		1


	//   ....[18]....
        /*64a4*/ 	.word	0x000071c0
        /*64a8*/ 	.word	0x000000ff
        /*64ac*/ 	.word	0x00000000
        /*64b0*/ 	.short	0x010a
        /*64b2*/ 	.byte	0x10
	.zero		1


	//   ....[19]....
        /*64b4*/ 	.word	0x00007200
        /*64b8*/ 	.word	0x000000ff
        /*64bc*/ 	.word	0x00000000
        /*64c0*/ 	.short	0x010a
        /*64c2*/ 	.byte	0x10
	.zero		1


	//   ....[20]....
        /*64c4*/ 	.word	0x0000d190
        /*64c8*/ 	.word	0x00000002
        /*64cc*/ 	.word	0x00000000
        /*64d0*/ 	.short	0x0101
        /*64d2*/ 	.byte	0x3f
	.zero		1


	//   ....[21]....
        /*64d4*/ 	.word	0x00010ca0
        /*64d8*/ 	.word	0x00000000
        /*64dc*/ 	.word	0x00000000
        /*64e0*/ 	.short	0x0101
        /*64e2*/ 	.byte	0x3f
	.zero		1


	//   ....[22]....
        /*64e4*/ 	.word	0x00024740
        /*64e8*/ 	.word	0x0000000c
        /*64ec*/ 	.word	0x00000038
        /*64f0*/ 	.short	0x010a
        /*64f2*/ 	.byte	0x3f
	.zero		1


	//   ....[23]....
        /*64f4*/ 	.word	0x00024b10
        /*64f8*/ 	.word	0x00000003
        /*64fc*/ 	.word	0x00000088
        /*6500*/ 	.short	0x0101
        /*6502*/ 	.byte	0x3f
	.zero		1


	//   ....[24]....
        /*6504*/ 	.word	0x00025270
        /*6508*/ 	.word	0x00000003
        /*650c*/ 	.word	0x00000000
        /*6510*/ 	.short	0x010a
        /*6512*/ 	.byte	0x3f
	.zero		1


	//   ....[25]....
        /*6514*/ 	.word	0x00025300
        /*6518*/ 	.word	0x00000003
        /*651c*/ 	.word	0x00000000
        /*6520*/ 	.short	0x010a
        /*6522*/ 	.byte	0x3f
	.zero		1


	//   ....[26]....
        /*6524*/ 	.word	0x00025390
        /*6528*/ 	.word	0x00000003
        /*652c*/ 	.word	0x00000000
        /*6530*/ 	.short	0x010a
        /*6532*/ 	.byte	0x3f
	.zero		1


	//   ....[27]....
        /*6534*/ 	.word	0x00025420
        /*6538*/ 	.word	0x00000003
        /*653c*/ 	.word	0x00000000
        /*6540*/ 	.short	0x010a
        /*6542*/ 	.byte	0x3f
	.zero		1


	//   ....[28]....
        /*6544*/ 	.word	0x000254b0
        /*6548*/ 	.word	0x00000003
        /*654c*/ 	.word	0x00000000
        /*6550*/ 	.short	0x010a
        /*6552*/ 	.byte	0x3f
	.zero		1


	//   ....[29]....
        /*6554*/ 	.word	0x00025540
        /*6558*/ 	.word	0x00000003
        /*655c*/ 	.word	0x00000000
        /*6560*/ 	.short	0x010a
        /*6562*/ 	.byte	0x3f
	.zero		1


	//   ....[30]....
        /*6564*/ 	.word	0x000255d0
        /*6568*/ 	.word	0x00000003
        /*656c*/ 	.word	0x00000000
        /*6570*/ 	.short	0x010a
        /*6572*/ 	.byte	0x3f
	.zero		1


	//   ....[31]....
        /*6574*/ 	.word	0x00025640
        /*6578*/ 	.word	0x00000003
        /*657c*/ 	.word	0x00000000
        /*6580*/ 	.short	0x010a
        /*6582*/ 	.byte	0x3f
	.zero		1


	//   ....[32]....
        /*6584*/ 	.word	0x000256b0
        /*6588*/ 	.word	0x00000000
        /*658c*/ 	.word	0x00000000
        /*6590*/ 	.short	0x010a
        /*6592*/ 	.byte	0x3f
	.zero		1


	//   ....[33]....
        /*6594*/ 	.word	0x00025790
        /*6598*/ 	.word	0x0000000c
        /*659c*/ 	.word	0x00000038
        /*65a0*/ 	.short	0x010a
        /*65a2*/ 	.byte	0x3f
	.zero		1


	//   ....[34]....
        /*65a4*/ 	.word	0x00025860
        /*65a8*/ 	.word	0x00000003
        /*65ac*/ 	.word	0x00000000
        /*65b0*/ 	.short	0x010a
        /*65b2*/ 	.byte	0x3f
	.zero		1


	//   ....[35]....
        /*65b4*/ 	.word	0x000258b0
        /*65b8*/ 	.word	0x00000003
        /*65bc*/ 	.word	0x00000000
        /*65c0*/ 	.short	0x010a
        /*65c2*/ 	.byte	0x3f
	.zero		1


	//   ....[36]....
        /*65c4*/ 	.word	0x00025900
        /*65c8*/ 	.word	0x00000003
        /*65cc*/ 	.word	0x00000000
        /*65d0*/ 	.short	0x010a
        /*65d2*/ 	.byte	0x3f
	.zero		1


	//   ....[37]....
        /*65d4*/ 	.word	0x00025950
        /*65d8*/ 	.word	0x00000003
        /*65dc*/ 	.word	0x00000000
        /*65e0*/ 	.short	0x010a
        /*65e2*/ 	.byte	0x3f
	.zero		1


	//   ....[38]....
        /*65e4*/ 	.word	0x000259a0
        /*65e8*/ 	.word	0x00000003
        /*65ec*/ 	.word	0x00000000
        /*65f0*/ 	.short	0x010a
        /*65f2*/ 	.byte	0x3f
	.zero		1


	//   ....[39]....
        /*65f4*/ 	.word	0x000259f0
        /*65f8*/ 	.word	0x00000003
        /*65fc*/ 	.word	0x00000000
        /*6600*/ 	.short	0x010a
        /*6602*/ 	.byte	0x3f
	.zero		1


	//----- nvinfo : EIATTR_NUM_MBARRIERS
	.align		4
.L_30:
        /*6604*/ 	.byte	0x03, 0x38
        /*6606*/ 	.short	0x0010


	//----- nvinfo : EIATTR_EXIT_INSTR_OFFSETS
	.align		4
        /*6608*/ 	.byte	0x04, 0x1c
        /*660a*/ 	.short	(.L_32 - .L_31)


	//   ....[0]....
.L_31:
        /*660c*/ 	.word	0x00000a50


	//   ....[1]....
        /*6610*/ 	.word	0x000012f0


	//   ....[2]....
        /*6614*/ 	.word	0x00023e30


	//   ....[3]....
        /*6618*/ 	.word	0x000243c0


	//   ....[4]....
        /*661c*/ 	.word	0x00025620


	//----- nvinfo : EIATTR_MAX_THREADS
	.align		4
.L_32:
        /*6620*/ 	.byte	0x04, 0x05
        /*6622*/ 	.short	(.L_34 - .L_33)
.L_33:
        /*6624*/ 	.word	0x00000180
        /*6628*/ 	.word	0x00000001
        /*662c*/ 	.word	0x00000001


	//----- nvinfo : EIATTR_CRS_STACK_SIZE
	.align		4
.L_34:
        /*6630*/ 	.byte	0x04, 0x1e
        /*6632*/ 	.short	(.L_36 - .L_35)
.L_35:
        /*6634*/ 	.word	0x00000000


	//----- nvinfo : EIATTR_CBANK_PARAM_SIZE
	.align		4
.L_36:
        /*6638*/ 	.byte	0x03, 0x19
        /*663a*/ 	.short	0x0470


	//----- nvinfo : EIATTR_PARAM_CBANK
	.align		4
        /*663c*/ 	.byte	0x04, 0x0a
        /*663e*/ 	.short	(.L_38 - .L_37)
	.align		4
.L_37:
        /*6640*/ 	.word	index@(.nv.constant0._ZN7cutlass13device_kernelINS_4gemm6kernel13GemmUniversalIN4cute5tupleIJiiiiEEENS1_10collective13CollectiveMmaINS1_37MainloopSm90TmaGmmaWarpSpecializedFP8ILi7ENS5_IJNS4_1CILi4EEENSA_ILi1EEESC_EEENS1_35KernelTmaWarpSpecializedCooperativeEEENS5_IJNSA_ILi256EEESG_NSA_ILi64EEEEEENS_12float_e4m3_tENS5_IJlSC_lEEESJ_SK_NS4_8TiledMMAINS4_8MMA_AtomIJNS4_4SM904GMMA31MMA_64x256x32_F32E4M3E4M3_SS_TNILNSO_7ScaleInE1ELSQ_1EEEEEENS4_6LayoutINS5_IJNSA_ILi2EEESC_SC_EEENS5_IJSC_NSA_ILi0EEESW_EEEEENS5_IJNS4_10UnderscoreESZ_SZ_EEEEENS4_13SM90_TMA_LOADENS4_14ComposedLayoutINS4_7SwizzleILi2ELi4ELi3EEENS4_18smem_ptr_flag_bitsILi8EEENST_INS5_IJNSA_ILi8EEESH_EEENS5_IJSH_SC_EEEEEEEvNS4_8identityENS4_23SM90_TMA_LOAD_MULTICASTES1C_vS1D_EENS_8epilogue10collective6detail29Sm90TmaWarpSpecializedAdapterINS1H_15DefaultEpilogueISJ_SK_SK_NS1G_6thread17LinearCombinationISJ_Li1EffLNS1L_9ScaleType4KindE0ELNS_15FloatRoundStyleE2ESJ_EENS1_15EpilogueDefaultEEEEEvvEEEEvNT_6ParamsE)
        /*6644*/ 	.short	0x0210
        /*6646*/ 	.short	0x0470


	//----- nvinfo : EIATTR_SW_WAR
	.align		4
.L_38:
        /*6648*/ 	.byte	0x04, 0x36
        /*664a*/ 	.short	(.L_40 - .L_39)
.L_39:
        /*664c*/ 	.word	0x00000008
.L_40:


//--------------------- .nv.callgraph             --------------------------
	.section	.nv.callgraph,"",@"SHT_CUDA_CALLGRAPH"
	.align	4
	.sectionentsize	8
	.align		4
        /*0000*/ 	.word	0x00000000
	.align		4
        /*0004*/ 	.word	0xffffffff
	.align		4
        /*0008*/ 	.word	0x00000000
	.align		4
        /*000c*/ 	.word	0xfffffffe
	.align		4
        /*0010*/ 	.word	0x00000000
	.align		4
        /*0014*/ 	.word	0xfffffffd
	.align		4
        /*0018*/ 	.word	0x00000000
	.align		4
        /*001c*/ 	.word	0xfffffffc


//--------------------- .nv.constant4             --------------------------
	.section	.nv.constant4,"a",@progbits
	.align	8
	.align		8
.nv.constant4:
        /*0000*/ 	.dword	_ZN40_INTERNAL_6e240ca1_4_k_cu_af30ce4a_216174cuda3std3__45__cpo5beginE
	.align		8
        /*0008*/ 	.dword	_ZN40_INTERNAL_6e240ca1_4_k_cu_af30ce4a_216174cuda3std3__45__cpo3endE
	.align		8
        /*0010*/ 	.dword	_ZN40_INTERNAL_6e240ca1_4_k_cu_af30ce4a_216174cuda3std3__45__cpo6cbeginE
	.align		8
        /*0018*/ 	.dword	_ZN40_INTERNAL_6e240ca1_4_k_cu_af30ce4a_216174cuda3std3__45__cpo4cendE
	.align		8
        /*0020*/ 	.dword	_ZN40_INTERNAL_6e240ca1_4_k_cu_af30ce4a_216174cuda3std3__442_GLOBAL__N__6e240ca1_4_k_cu_af30ce4a_216176ignoreE
	.align		8
        /*0028*/ 	.dword	_ZN40_INTERNAL_6e240ca1_4_k_cu_af30ce4a_216174cuda3std3__419piecewise_constructE
	.align		8
        /*0030*/ 	.dword	_ZN40_INTERNAL_6e240ca1_4_k_cu_af30ce4a_216174cuda3std3__48in_placeE
	.align		8
        /*0038*/ 	.dword	_ZN40_INTERNAL_6e240ca1_4_k_cu_af30ce4a_216174cuda3std6ranges3__45__cpo4swapE
	.align		8
        /*0040*/ 	.dword	_ZN40_INTERNAL_6e240ca1_4_k_cu_af30ce4a_216174cuda3std6ranges3__45__cpo9iter_moveE
	.align		8
        /*0048*/ 	.dword	_ZN40_INTERNAL_6e240ca1_4_k_cu_af30ce4a_216174cute7productE
	.align		8
        /*0050*/ 	.dword	_ZN40_INTERNAL_6e240ca1_4_k_cu_af30ce4a_216174cute1_E


//--------------------- .text._ZN7cutlass13device_kernelINS_4gemm6kernel13GemmUniversalIN4cute5tupleIJiiiiEEENS1_10collective13CollectiveMmaINS1_37MainloopSm90TmaGmmaWarpSpecializedFP8ILi7ENS5_IJNS4_1CILi4EEENSA_ILi1EEESC_EEENS1_35KernelTmaWarpSpecializedCooperativeEEENS5_IJNSA_ILi256EEESG_NSA_ILi64EEEEEENS_12float_e4m3_tENS5_IJlSC_lEEESJ_SK_NS4_8TiledMMAINS4_8MMA_AtomIJNS4_4SM904GMMA31MMA_64x256x32_F32E4M3E4M3_SS_TNILNSO_7ScaleInE1ELSQ_1EEEEEENS4_6LayoutINS5_IJNSA_ILi2EEESC_SC_EEENS5_IJSC_NSA_ILi0EEESW_EEEEENS5_IJNS4_10UnderscoreESZ_SZ_EEEEENS4_13SM90_TMA_LOADENS4_14ComposedLayoutINS4_7SwizzleILi2ELi4ELi3EEENS4_18smem_ptr_flag_bitsILi8EEENST_INS5_IJNSA_ILi8EEESH_EEENS5_IJSH_SC_EEEEEEEvNS4_8identityENS4_23SM90_TMA_LOAD_MULTICASTES1C_vS1D_EENS_8epilogue10collective6detail29Sm90TmaWarpSpecializedAdapterINS1H_15DefaultEpilogueISJ_SK_SK_NS1G_6thread17LinearCombinationISJ_Li1EffLNS1L_9ScaleType4KindE0ELNS_15FloatRoundStyleE2ESJ_EENS1_15EpilogueDefaultEEEEEvvEEEEvNT_6ParamsE --------------------------
	.section	.text._ZN7cutlass13device_kernelINS_4gemm6kernel13GemmUniversalIN4cute5tupleIJiiiiEEENS1_10collective13CollectiveMmaINS1_37MainloopSm90TmaGmmaWarpSpecializedFP8ILi7ENS5_IJNS4_1CILi4EEENSA_ILi1EEESC_EEENS1_35KernelTmaWarpSpecializedCooperativeEEENS5_IJNSA_ILi256EEESG_NSA_ILi64EEEEEENS_12float_e4m3_tENS5_IJlSC_lEEESJ_SK_NS4_8TiledMMAINS4_8MMA_AtomIJNS4_4SM904GMMA31MMA_64x256x32_F32E4M3E4M3_SS_TNILNSO_7ScaleInE1ELSQ_1EEEEEENS4_6LayoutINS5_IJNSA_ILi2EEESC_SC_EEENS5_IJSC_NSA_ILi0EEESW_EEEEENS5_IJNS4_10UnderscoreESZ_SZ_EEEEENS4_13SM90_TMA_LOADENS4_14ComposedLayoutINS4_7SwizzleILi2ELi4ELi3EEENS4_18smem_ptr_flag_bitsILi8EEENST_INS5_IJNSA_ILi8EEESH_EEENS5_IJSH_SC_EEEEEEEvNS4_8identityENS4_23SM90_TMA_LOAD_MULTICASTES1C_vS1D_EENS_8epilogue10collective6detail29Sm90TmaWarpSpecializedAdapterINS1H_15DefaultEpilogueISJ_SK_SK_NS1G_6thread17LinearCombinationISJ_Li1EffLNS1L_9ScaleType4KindE0ELNS_15FloatRoundStyleE2ESJ_EENS1_15EpilogueDefaultEEEEEvvEEEEvNT_6ParamsE,"ax",@progbits
	.align	128
.text._ZN7cutlass13device_kernelINS_4gemm6kernel13GemmUniversalIN4cute5tupleIJiiiiEEENS1_10collective13CollectiveMmaINS1_37MainloopSm90TmaGmmaWarpSpecializedFP8ILi7ENS5_IJNS4_1CILi4EEENSA_ILi1EEESC_EEENS1_35KernelTmaWarpSpecializedCooperativeEEENS5_IJNSA_ILi256EEESG_NSA_ILi64EEEEEENS_12float_e4m3_tENS5_IJlSC_lEEESJ_SK_NS4_8TiledMMAINS4_8MMA_AtomIJNS4_4SM904GMMA31MMA_64x256x32_F32E4M3E4M3_SS_TNILNSO_7ScaleInE1ELSQ_1EEEEEENS4_6LayoutINS5_IJNSA_ILi2EEESC_SC_EEENS5_IJSC_NSA_ILi0EEESW_EEEEENS5_IJNS4_10UnderscoreESZ_SZ_EEEEENS4_13SM90_TMA_LOADENS4_14ComposedLayoutINS4_7SwizzleILi2ELi4ELi3EEENS4_18smem_ptr_flag_bitsILi8EEENST_INS5_IJNSA_ILi8EEESH_EEENS5_IJSH_SC_EEEEEEEvNS4_8identityENS4_23SM90_TMA_LOAD_MULTICASTES1C_vS1D_EENS_8epilogue10collective6detail29Sm90TmaWarpSpecializedAdapterINS1H_15DefaultEpilogueISJ_SK_SK_NS1G_6thread17LinearCombinationISJ_Li1EffLNS1L_9ScaleType4KindE0ELNS_15FloatRoundStyleE2ESJ_EENS1_15EpilogueDefaultEEEEEvvEEEEvNT_6ParamsE:
        .type           _ZN7cutlass13device_kernelINS_4gemm6kernel13GemmUniversalIN4cute5tupleIJiiiiEEENS1_10collective13CollectiveMmaINS1_37MainloopSm90TmaGmmaWarpSpecializedFP8ILi7ENS5_IJNS4_1CILi4EEENSA_ILi1EEESC_EEENS1_35KernelTmaWarpSpecializedCooperativeEEENS5_IJNSA_ILi256EEESG_NSA_ILi64EEEEEENS_12float_e4m3_tENS5_IJlSC_lEEESJ_SK_NS4_8TiledMMAINS4_8MMA_AtomIJNS4_4SM904GMMA31MMA_64x256x32_F32E4M3E4M3_SS_TNILNSO_7ScaleInE1ELSQ_1EEEEEENS4_6LayoutINS5_IJNSA_ILi2EEESC_SC_EEENS5_IJSC_NSA_ILi0EEESW_EEEEENS5_IJNS4_10UnderscoreESZ_SZ_EEEEENS4_13SM90_TMA_LOADENS4_14ComposedLayoutINS4_7SwizzleILi2ELi4ELi3EEENS4_18smem_ptr_flag_bitsILi8EEENST_INS5_IJNSA_ILi8EEESH_EEENS5_IJSH_SC_EEEEEEEvNS4_8identityENS4_23SM90_TMA_LOAD_MULTICASTES1C_vS1D_EENS_8epilogue10collective6detail29Sm90TmaWarpSpecializedAdapterINS1H_15DefaultEpilogueISJ_SK_SK_NS1G_6thread17LinearCombinationISJ_Li1EffLNS1L_9ScaleType4KindE0ELNS_15FloatRoundStyleE2ESJ_EENS1_15EpilogueDefaultEEEEEvvEEEEvNT_6ParamsE,@function
        .size           _ZN7cutlass13device_kernelINS_4gemm6kernel13GemmUniversalIN4cute5tupleIJiiiiEEENS1_10collective13CollectiveMmaINS1_37MainloopSm90TmaGmmaWarpSpecializedFP8ILi7ENS5_IJNS4_1CILi4EEENSA_ILi1EEESC_EEENS1_35KernelTmaWarpSpecializedCooperativeEEENS5_IJNSA_ILi256EEESG_NSA_ILi64EEEEEENS_12float_e4m3_tENS5_IJlSC_lEEESJ_SK_NS4_8TiledMMAINS4_8MMA_AtomIJNS4_4SM904GMMA31MMA_64x256x32_F32E4M3E4M3_SS_TNILNSO_7ScaleInE1ELSQ_1EEEEEENS4_6LayoutINS5_IJNSA_ILi2EEESC_SC_EEENS5_IJSC_NSA_ILi0EEESW_EEEEENS5_IJNS4_10UnderscoreESZ_SZ_EEEEENS4_13SM90_TMA_LOADENS4_14ComposedLayoutINS4_7SwizzleILi2ELi4ELi3EEENS4_18smem_ptr_flag_bitsILi8EEENST_INS5_IJNSA_ILi8EEESH_EEENS5_IJSH_SC_EEEEEEEvNS4_8identityENS4_23SM90_TMA_LOAD_MULTICASTES1C_vS1D_EENS_8epilogue10collective6detail29Sm90TmaWarpSpecializedAdapterINS1H_15DefaultEpilogueISJ_SK_SK_NS1G_6thread17LinearCombinationISJ_Li1EffLNS1L_9ScaleType4KindE0ELNS_15FloatRoundStyleE2ESJ_EENS1_15EpilogueDefaultEEEEEvvEEEEvNT_6ParamsE,(.L_x_596 - _ZN7cutlass13device_kernelINS_4gemm6kernel13GemmUniversalIN4cute5tupleIJiiiiEEENS1_10collective13CollectiveMmaINS1_37MainloopSm90TmaGmmaWarpSpecializedFP8ILi7ENS5_IJNS4_1CILi4EEENSA_ILi1EEESC_EEENS1_35KernelTmaWarpSpecializedCooperativeEEENS5_IJNSA_ILi256EEESG_NSA_ILi64EEEEEENS_12float_e4m3_tENS5_IJlSC_lEEESJ_SK_NS4_8TiledMMAINS4_8MMA_AtomIJNS4_4SM904GMMA31MMA_64x256x32_F32E4M3E4M3_SS_TNILNSO_7ScaleInE1ELSQ_1EEEEEENS4_6LayoutINS5_IJNSA_ILi2EEESC_SC_EEENS5_IJSC_NSA_ILi0EEESW_EEEEENS5_IJNS4_10UnderscoreESZ_SZ_EEEEENS4_13SM90_TMA_LOADENS4_14ComposedLayoutINS4_7SwizzleILi2ELi4ELi3EEENS4_18smem_ptr_flag_bitsILi8EEENST_INS5_IJNSA_ILi8EEESH_EEENS5_IJSH_SC_EEEEEEEvNS4_8identityENS4_23SM90_TMA_LOAD_MULTICASTES1C_vS1D_EENS_8epilogue10collective6detail29Sm90TmaWarpSpecializedAdapterINS1H_15DefaultEpilogueISJ_SK_SK_NS1G_6thread17LinearCombinationISJ_Li1EffLNS1L_9ScaleType4KindE0ELNS_15FloatRoundStyleE2ESJ_EENS1_15EpilogueDefaultEEEEEvvEEEEvNT_6ParamsE)
        .other          _ZN7cutlass13device_kernelINS_4gemm6kernel13GemmUniversalIN4cute5tupleIJiiiiEEENS1_10collective13CollectiveMmaINS1_37MainloopSm90TmaGmmaWarpSpecializedFP8ILi7ENS5_IJNS4_1CILi4EEENSA_ILi1EEESC_EEENS1_35KernelTmaWarpSpecializedCooperativeEEENS5_IJNSA_ILi256EEESG_NSA_ILi64EEEEEENS_12float_e4m3_tENS5_IJlSC_lEEESJ_SK_NS4_8TiledMMAINS4_8MMA_AtomIJNS4_4SM904GMMA31MMA_64x256x32_F32E4M3E4M3_SS_TNILNSO_7ScaleInE1ELSQ_1EEEEEENS4_6LayoutINS5_IJNSA_ILi2EEESC_SC_EEENS5_IJSC_NSA_ILi0EEESW_EEEEENS5_IJNS4_10UnderscoreESZ_SZ_EEEEENS4_13SM90_TMA_LOADENS4_14ComposedLayoutINS4_7SwizzleILi2ELi4ELi3EEENS4_18smem_ptr_flag_bitsILi8EEENST_INS5_IJNSA_ILi8EEESH_EEENS5_IJSH_SC_EEEEEEEvNS4_8identityENS4_23SM90_TMA_LOAD_MULTICASTES1C_vS1D_EENS_8epilogue10collective6detail29Sm90TmaWarpSpecializedAdapterINS1H_15DefaultEpilogueISJ_SK_SK_NS1G_6thread17LinearCombinationISJ_Li1EffLNS1L_9ScaleType4KindE0ELNS_15FloatRoundStyleE2ESJ_EENS1_15EpilogueDefaultEEEEEvvEEEEvNT_6ParamsE,@"STO_CUDA_ENTRY STV_DEFAULT"
_ZN7cutlass13device_kernelINS_4gemm6kernel13GemmUniversalIN4cute5tupleIJiiiiEEENS1_10collective13CollectiveMmaINS1_37MainloopSm90TmaGmmaWarpSpecializedFP8ILi7ENS5_IJNS4_1CILi4EEENSA_ILi1EEESC_EEENS1_35KernelTmaWarpSpecializedCooperativeEEENS5_IJNSA_ILi256EEESG_NSA_ILi64EEEEEENS_12float_e4m3_tENS5_IJlSC_lEEESJ_SK_NS4_8TiledMMAINS4_8MMA_AtomIJNS4_4SM904GMMA31MMA_64x256x32_F32E4M3E4M3_SS_TNILNSO_7ScaleInE1ELSQ_1EEEEEENS4_6LayoutINS5_IJNSA_ILi2EEESC_SC_EEENS5_IJSC_NSA_ILi0EEESW_EEEEENS5_IJNS4_10UnderscoreESZ_SZ_EEEEENS4_13SM90_TMA_LOADENS4_14ComposedLayoutINS4_7SwizzleILi2ELi4ELi3EEENS4_18smem_ptr_flag_bitsILi8EEENST_INS5_IJNSA_ILi8EEESH_EEENS5_IJSH_SC_EEEEEEEvNS4_8identityENS4_23SM90_TMA_LOAD_MULTICASTES1C_vS1D_EENS_8epilogue10collective6detail29Sm90TmaWarpSpecializedAdapterINS1H_15DefaultEpilogueISJ_SK_SK_NS1G_6thread17LinearCombinationISJ_Li1EffLNS1L_9ScaleType4KindE0ELNS_15FloatRoundStyleE2ESJ_EENS1_15EpilogueDefaultEEEEEvvEEEEvNT_6ParamsE:
[----:B------:R-:W0:Y:S02]  /*0000*/  LDC R1, c[0x0][0x28] ;  /* 0x00000a00ff017b82 */ /* 0x000e240000000800 */
[----:B0-----:R-:W-:Y:S01]  /*0010*/  VIADD R1, R1, 0xfffff788 ;  /* 0xfffff78801017836 */ /* 0x001fe20000000000 */
[----:B------:R-:W0:Y:S01]  /*0020*/  S2R R4, SR_TID.X ;  /* 0x0000000000047919 */ /* 0x000e220000002100 */
[----:B------:R-:W-:Y:S01]  /*0030*/  ELECT P0, URZ, PT ;  /* 0x00000000003f782f */ /* 0x000fe20003800000 */
[----:B------:R-:W-:Y:S01]  /*0040*/  BSSY B0, `(.L_x_0) ;  /* 0x0000015000007945 */ /* 0x000fe20003800000 */
[--C-:B0-----:R-:W-:Y:S02]  /*0050*/  SHF.R.U32.HI R0, RZ, 0x5, R4.reuse ;  /* 0x00000005ff007819 */ /* 0x101fe40000011604 */
[----:B------:R-:W-:-:S03]  /*0060*/  SHF.R.U32.HI R2, RZ, 0x7, R4 ;  /* 0x00000007ff027819 */ /* 0x000fc60000011604 */
[----:B------:R-:W0:Y:S04]  /*0070*/  SHFL.IDX PT, R3, R0, RZ, 0x1f ;  /* 0x00001fff00037589 */ /* 0x000e2800000e0000 */
[----:B------:R-:W1:Y:S01]  /*0080*/  SHFL.IDX PT, R2, R2, RZ, 0x1f ;  /* 0x00001fff02027589 */ /* 0x000e6200000e0000 */
[----:B0-----:R-:W-:Y:S02]  /*0090*/  R2UR UR4, R3 ;  /* 0x00000000030472ca */ /* 0x001fe400000e0000 */
[----:B-1----:R-:W-:-:S11]  /*00a0*/  R2UR UR6, R2 ;  /* 0x00000000020672ca */ /* 0x002fd600000e0000 */
[----:B------:R-:W-:Y:S02]  /*00b0*/  USHF.R.S32.HI UR5, URZ, 0x1f, UR4 ;  /* 0x0000001f3f057899 */ /* 0x000fe40008011404 */
[----:B------:R-:W-:Y:S02]  /*00c0*/  ISETP.NE.OR P0, PT, RZ, UR4, !P0 ;  /* 0x00000004ff007c0c */ /* 0x000fe4000c705670 */
[----:B------:R-:W-:-:S04]  /*00d0*/  ULEA.HI UR5, UR5, UR4, URZ, 0x2 ;  /* 0x0000000405057291 */ /* 0x000fc8000f8f103f */
[----:B------:R-:W-:-:S04]  /*00e0*/  ULOP3.LUT UR5, UR5, 0xfffffffc, URZ, 0xc0, !UPT ;  /* 0xfffffffc05057892 */ /* 0x000fc8000f8ec03f */
[----:B------:R-:W-:-:S03]  /*00f0*/  UIADD3 UR8, UR4, -UR5, URZ ;  /* 0x8000000504087290 */ /* 0x000fc6000fffe03f */
[----:B------:R-:W-:Y:S09]  /*0100*/  @P0 BRA `(.L_x_1) ;  /* 0x0000000000200947 */ /* 0x000ff20003800000 */
[----:B------:R-:W-:Y:S02]  /*0110*/  ULDC.64 UR4, c[0x0][0x198] ;  /* 0x0000660000047ab9 */ /* 0x000fe40000000a00 */
[----:B------:R-:W-:Y:S02]  /*0120*/  UIADD3 UR10, UP0, UR4, 0xf0, URZ ;  /* 0x000000f0040a7890 */ /* 0x000fe4000ff1e03f */
[----:B------:R-:W-:Y:S02]  /*0130*/  UIADD3 UR4, UP1, UR4, 0x1f0, URZ ;  /* 0x000001f004047890 */ /* 0x000fe4000ff3e03f */
[----:B------:R-:W-:Y:S02]  /*0140*/  UIADD3.X UR11, URZ, UR5, URZ, UP0, !UPT ;  /* 0x000000053f0b7290 */ /* 0x000fe400087fe43f */
[----:B------:R-:W-:-:S07]  /*0150*/  UIADD3.X UR5, URZ, UR5, URZ, UP1, !UPT ;  /* 0x000000053f057290 */ /* 0x000fce0008ffe43f */
[----:B------:R0:W-:Y:S02]  /*0160*/  UTMACCTL.PF [UR10] ;  /* 0x000000000a0079b9 */ /* 0x0001e40008040000 */
[----:B------:R0:W-:Y:S02]  /*0170*/  UTMACCTL.PF [UR4] ;  /* 0x00000000040079b9 */ /* 0x0001e40008040000 */
[----:B0-----:R-:W-:Y:S01]  /*0180*/  NOP ;  /* 0x0000000000007918 */ /* 0x001fe20000000000 */
.L_x_1:
[----:B------:R-:W-:Y:S05]  /*0190*/  BSYNC B0 ;  /* 0x0000000000007941 */ /* 0x000fea0003800000 */
.L_x_0:
[----:B------:R-:W0:Y:S01]  /*01a0*/  SHFL.IDX PT, R3, R0, RZ, 0x1f ;  /* 0x00001fff00037589 */ /* 0x000e2200000e0000 */
[----:B------:R-:W-:Y:S01]  /*01b0*/  UISETP.NE.AND UP0, UPT, UR8, 0x3, UPT ;  /* 0x000000030800788c */ /* 0x000fe2000bf05270 */
[----:B------:R-:W-:Y:S01]  /*01c0*/  SHF.R.S32.HI R2, RZ, 0x1f, R4 ;  /* 0x0000001fff027819 */ /* 0x000fe20000011404 */
[----:B------:R-:W-:Y:S02]  /*01d0*/  UIADD3 UR10, UR6, -0x1, URZ ;  /* 0xffffffff060a7890 */ /* 0x000fe4000fffe03f */
[----:B------:R-:W-:Y:S01]  /*01e0*/  ISETP.NE.AND P1, PT, RZ, UR6, PT ;  /* 0x00000006ff007c0c */ /* 0x000fe2000bf25270 */
[----:B------:R-:W-:Y:S01]  /*01f0*/  UISETP.EQ.OR UP0, UPT, UR8, URZ, !UP0 ;  /* 0x0000003f0800728c */ /* 0x000fe2000c702670 */
[----:B------:R-:W-:Y:S01]  /*0200*/  LEA.HI R2, R2, R4, RZ, 0x7 ;  /* 0x0000000402027211 */ /* 0x000fe200078f38ff */
[----:B------:R-:W-:Y:S02]  /*0210*/  UISETP.GE.U32.AND UP1, UPT, UR10, 0x2, UPT ;  /* 0x000000020a00788c */ /* 0x000fe4000bf26070 */
[----:B------:R-:W-:-:S04]  /*0220*/  UISETP.EQ.AND UP0, UPT, UR6, URZ, UP0 ;  /* 0x0000003f0600728c */ /* 0x000fc80008702270 */
[----:B------:R-:W-:-:S04]  /*0230*/  USEL UR13, URZ, 0x1, !UP0 ;  /* 0x000000013f0d7887 */ /* 0x000fc8000c000000 */
[----:B------:R-:W-:Y:S01]  /*0240*/  USEL UR13, UR13, 0x2, UP1 ;  /* 0x000000020d0d7887 */ /* 0x000fe20008800000 */
[----:B0-----:R-:W-:-:S13]  /*0250*/  ISETP.NE.AND P0, PT, R3, RZ, PT ;  /* 0x000000ff0300720c */ /* 0x001fda0003f05270 */
[----:B------:R-:W-:Y:S05]  /*0260*/  @P0 BRA `(.L_x_2) ;  /* 0x0000000000700947 */ /* 0x000fea0003800000 */
[----:B------:R-:W0:Y:S01]  /*0270*/  S2UR UR9, SR_CgaCtaId ;  /* 0x00000000000979c3 */ /* 0x000e220000008800 */
[----:B------:R-:W-:Y:S01]  /*0280*/  UMOV UR4, 0x400 ;  /* 0x0000040000047882 */ /* 0x000fe20000000000 */
[----:B------:R-:W-:Y:S01]  /*0290*/  UMOV UR5, 0x1 ;  /* 0x0000000100057882 */ /* 0x000fe20000000000 */
[----:B------:R-:W-:Y:S01]  /*02a0*/  UMOV UR6, 0x8 ;  /* 0x0000000800067882 */ /* 0x000fe20000000000 */
[----:B------:R-:W-:Y:S01]  /*02b0*/  ELECT P0, URZ, PT ;  /* 0x00000000003f782f */ /* 0x000fe20003800000 */
[----:B------:R-:W-:-:S04]  /*02c0*/  UIADD3 UR6, -UR6, 0x100000, URZ ;  /* 0x0010000006067890 */ /* 0x000fc8000fffe13f */
[----:B------:R-:W-:Y:S02]  /*02d0*/  USHF.L.U32 UR7, UR6, 0xb, URZ ;  /* 0x0000000b06077899 */ /* 0x000fe4000800063f */
[----:B------:R-:W-:Y:S02]  /*02e0*/  USHF.L.U32 UR6, UR6, 0x1, URZ ;  /* 0x0000000106067899 */ /* 0x000fe4000800063f */
[----:B0-----:R-:W-:Y:S02]  /*02f0*/  ULEA UR9, UR9, UR4, 0x18 ;  /* 0x0000000409097291 */ /* 0x001fe4000f8ec03f */
[----:B------:R-:W-:-:S04]  /*0300*/  UIADD3 UR4, -UR5, 0x100000, URZ ;  /* 0x0010000005047890 */ /* 0x000fc8000fffe13f */
[----:B------:R-:W-:Y:S02]  /*0310*/  USHF.L.U32 UR5, UR4, 0xb, URZ ;  /* 0x0000000b04057899 */ /* 0x000fe4000800063f */
[----:B------:R-:W-:Y:S01]  /*0320*/  USHF.L.U32 UR4, UR4, 0x1, URZ ;  /* 0x0000000104047899 */ /* 0x000fe2000800063f */
[----:B------:R-:W0:Y:S11]  /*0330*/  FENCE.VIEW.ASYNC.S ;  /* 0x00000000000073c6 */ /* 0x000e360000000000 */
[----:B0-----:R0:W1:Y:S01]  /*0340*/  SYNCS.EXCH.64 URZ, [UR9], UR4 ;  /* 0x00000004093f75b2 */ /* 0x0010620008000100 */
[----:B------:R0:W2:Y:S01]  /*0350*/  SYNCS.EXCH.64 URZ, [UR9+0x38], UR6 ;  /* 0x00003806093f75b2 */ /* 0x0000a20008000100 */
[----:B------:R0:W3:Y:S01]  /*0360*/  SYNCS.EXCH.64 URZ, [UR9+0x8], UR4 ;  /* 0x00000804093f75b2 */ /* 0x0000e20008000100 */
[----:B------:R0:W4:Y:S01]  /*0370*/  SYNCS.EXCH.64 URZ, [UR9+0x40], UR6 ;  /* 0x00004006093f75b2 */ /* 0x0001220008000100 */
[----:B------:R0:W0:Y:S01]  /*0380*/  SYNCS.EXCH.64 URZ, [UR9+0x10], UR4 ;  /* 0x00001004093f75b2 */ /* 0x0000220008000100 */
        /* <DEDUP_REMOVED lines=9> */
[----:B------:R-:W-:Y:S01]  /*0420*/  NOP ;  /* 0x0000000000007918 */ /* 0x000fe20000000000 */
.L_x_2:
[----:B------:R-:W5:Y:S01]  /*0430*/  SHFL.IDX PT, R0, R0, RZ, 0x1f ;  /* 0x00001fff00007589 */ /* 0x000f6200000e0000 */
[----:B0-----:R-:W0:Y:S01]  /*0440*/  S2UR UR9, SR_CTAID.X ;  /* 0x00000000000979c3 */ /* 0x001e220000002500 */
[----:B------:R-:W-:Y:S02]  /*0450*/  LOP3.LUT R2, R2, 0xffffff80, RZ, 0xc0, !PT ;  /* 0xffffff8002027812 */ /* 0x000fe400078ec0ff */
[----:B------:R-:W-:Y:S02]  /*0460*/  ELECT P0, URZ, PT ;  /* 0x00000000003f782f */ /* 0x000fe40003800000 */
[----:B------:R-:W-:Y:S01]  /*0470*/  SHF.R.S32.HI R8, RZ, 0x1f, R3 ;  /* 0x0000001fff087819 */ /* 0x000fe20000011403 */
[----:B------:R-:W-:Y:S01]  /*0480*/  ULDC UR4, c[0x0][0x150] ;  /* 0x0000540000047ab9 */ /* 0x000fe20000000800 */
[----:B------:R-:W-:Y:S01]  /*0490*/  NOP ;  /* 0x0000000000007918 */ /* 0x000fe20000000000 */
[----:B------:R-:W-:Y:S01]  /*04a0*/  IMAD.IADD R4, R4, 0x1, -R2 ;  /* 0x0000000104047824 */ /* 0x000fe200078e0a02 */
[----:B------:R-:W-:Y:S01]  /*04b0*/  LEA.HI R8, R8, R3, RZ, 0x2 ;  /* 0x0000000308087211 */ /* 0x000fe200078f10ff */
[----:B------:R-:W1:Y:S01]  /*04c0*/  S2R R2, SR_CTAID.Y ;  /* 0x0000000000027919 */ /* 0x000e620000002600 */
[----:B------:R-:W2:Y:S01]  /*04d0*/  LDC R9, c[0x0][0x144] ;  /* 0x00005100ff097b82 */ /* 0x000ea20000000800 */
[----:B------:R-:W-:Y:S01]  /*04e0*/  NOP ;  /* 0x0000000000007918 */ /* 0x000fe20000000000 */
[----:B------:R-:W-:-:S02]  /*04f0*/  SHF.R.S32.HI R5, RZ, 0x1f, R4 ;  /* 0x0000001fff057819 */ /* 0x000fc40000011404 */
[----:B------:R-:W-:Y:S02]  /*0500*/  LOP3.LUT R8, R8, 0x3ffffffc, RZ, 0xc0, !PT ;  /* 0x3ffffffc08087812 */ /* 0x000fe400078ec0ff */
[----:B------:R-:W-:Y:S02]  /*0510*/  LEA.HI R5, R5, R4, RZ, 0x3 ;  /* 0x0000000405057211 */ /* 0x000fe400078f18ff */
[----:B------:R-:W3:Y:S01]  /*0520*/  LDC R11, c[0x0][0x148] ;  /* 0x00005200ff0b7b82 */ /* 0x000ee20000000800 */
[----:B------:R-:W-:Y:S01]  /*0530*/  IMAD.IADD R8, R3, 0x1, -R8 ;  /* 0x0000000103087824 */ /* 0x000fe200078e0a08 */
[--C-:B------:R-:W-:Y:S02]  /*0540*/  SHF.R.S32.HI R6, RZ, 0x3, R5.reuse ;  /* 0x00000003ff067819 */ /* 0x100fe40000011405 */
[----:B------:R-:W-:Y:S02]  /*0550*/  SHF.R.S32.HI R5, RZ, 0x1f, R5 ;  /* 0x0000001fff057819 */ /* 0x000fe40000011405 */
[----:B-----5:R-:W-:-:S02]  /*0560*/  ISETP.NE.OR P0, PT, R0, RZ, !P0 ;  /* 0x000000ff0000720c */ /* 0x020fc40004705670 */
[----:B------:R-:W-:Y:S02]  /*0570*/  LEA.HI R5, R5, R6, RZ, 0x2 ;  /* 0x0000000605057211 */ /* 0x000fe400078f10ff */
[----:B0-----:R-:W-:Y:S02]  /*0580*/  I2FP.F32.U32 R0, UR9 ;  /* 0x0000000900007c45 */ /* 0x001fe40008201000 */
[----:B------:R-:W-:-:S03]  /*0590*/  LOP3.LUT R5, R5, 0xfffffffc, RZ, 0xc0, !PT ;  /* 0xfffffffc05057812 */ /* 0x000fc600078ec0ff */
[----:B------:R-:W-:Y:S01]  /*05a0*/  FMUL R7, R0, UR4 ;  /* 0x0000000400077c20 */ /* 0x000fe20008400000 */
[----:B------:R-:W-:Y:S01]  /*05b0*/  ULDC UR4, c[0x0][0x154] ;  /* 0x0000550000047ab9 */ /* 0x000fe20000000800 */
[----:B------:R-:W-:Y:S02]  /*05c0*/  IMAD.IADD R5, R6, 0x1, -R5 ;  /* 0x0000000106057824 */ /* 0x000fe400078e0a05 */
[----:B------:R-:W-:Y:S01]  /*05d0*/  VOTEU.ALL UP0, P0 ;  /* 0x00000000003f7886 */ /* 0x000fe20000000000 */
[----:B------:R-:W-:Y:S01]  /*05e0*/  VOTEU.ALL UP1, P0 ;  /* 0x00000000003f7886 */ /* 0x000fe20000020000 */
[----:B------:R-:W0:Y:S01]  /*05f0*/  F2I.U32.TRUNC.NTZ R7, R7 ;  /* 0x0000000700077305 */ /* 0x000e22000020f000 */
[----:B------:R-:W-:Y:S01]  /*0600*/  IMAD R5, R8, 0x4, R5 ;  /* 0x0000000408057824 */ /* 0x000fe200078e0205 */
[----:B-1----:R-:W-:Y:S01]  /*0610*/  I2FP.F32.U32 R8, R2 ;  /* 0x0000000200087245 */ /* 0x002fe20000201000 */
[----:B------:R-:W1:Y:S01]  /*0620*/  @!UP0 S2UR UR7, SR_CgaCtaId ;  /* 0x00000000000789c3 */ /* 0x000e620000008800 */
[----:B------:R-:W-:-:S02]  /*0630*/  @!UP0 UMOV UR6, 0x400 ;  /* 0x0000040000068882 */ /* 0x000fc40000000000 */
[----:B------:R-:W-:Y:S01]  /*0640*/  SHF.R.S32.HI R0, RZ, 0x1f, R5 ;  /* 0x0000001fff007819 */ /* 0x000fe20000011405 */
[----:B------:R-:W-:Y:S01]  /*0650*/  FMUL R8, R8, UR4 ;  /* 0x0000000408087c20 */ /* 0x000fe20008400000 */
[----:B------:R-:W-:Y:S02]  /*0660*/  UMOV UR4, 0x20 ;  /* 0x0000002000047882 */ /* 0x000fe40000000000 */
[----:B------:R-:W-:Y:S01]  /*0670*/  LEA.HI R0, R0, R5, RZ, 0x2 ;  /* 0x0000000500007211 */ /* 0x000fe200078f10ff */
[----:B------:R-:W-:-:S04]  /*0680*/  @!UP0 UIADD3 UR4, -UR4, 0x100000, URZ ;  /* 0x0010000004048890 */ /* 0x000fc8000fffe13f */
[----:B------:R-:W-:Y:S02]  /*0690*/  @!UP0 USHF.L.U32 UR5, UR4, 0xb, URZ ;  /* 0x0000000b04058899 */ /* 0x000fe4000800063f */
[----:B------:R-:W-:Y:S01]  /*06a0*/  @!UP0 USHF.L.U32 UR4, UR4, 0x1, URZ ;  /* 0x0000000104048899 */ /* 0x000fe2000800063f */
[----:B------:R-:W5:Y:S01]  /*06b0*/  F2I.U32.TRUNC.NTZ R8, R8 ;  /* 0x0000000800087305 */ /* 0x000f62000020f000 */
[----:B------:R-:W-:Y:S01]  /*06c0*/  LOP3.LUT R6, R0, 0xfffffffc, RZ, 0xc0, !PT ;  /* 0xfffffffc00067812 */ /* 0x000fe200078ec0ff */
[----:B0-----:R-:W-:-:S04]  /*06d0*/  IMAD.MOV R10, RZ, RZ, -R7 ;  /* 0x000000ffff0a7224 */ /* 0x001fc800078e0a07 */
[----:B--2---:R-:W-:Y:S02]  /*06e0*/  IMAD R0, R9, R10, UR9 ;  /* 0x0000000909007e24 */ /* 0x004fe4000f8e020a */
[C---:B------:R-:W-:Y:S02]  /*06f0*/  IMAD.IADD R7, R5.reuse, 0x1, -R6 ;  /* 0x0000000105077824 */ /* 0x040fe400078e0a06 */
[----:B------:R-:W-:-:S03]  /*0700*/  IMAD.SHL.U32 R6, R5, 0x4, RZ ;  /* 0x0000000405067824 */ /* 0x000fc600078e00ff */
[----:B------:R-:W-:Y:S01]  /*0710*/  ISETP.NE.AND P2, PT, R7, R0, PT ;  /* 0x000000000700720c */ /* 0x000fe20003f45270 */
[----:B-1----:R-:W-:Y:S01]  /*0720*/  @!UP0 ULEA UR6, UR7, UR6, 0x18 ;  /* 0x0000000607068291 */ /* 0x002fe2000f8ec03f */
[----:B------:R-:W-:Y:S01]  /*0730*/  LOP3.LUT R13, R5, 0xc, R6, 0x78, !PT ;  /* 0x0000000c050d7812 */ /* 0x000fe200078e7806 */
[----:B-----5:R-:W-:Y:S01]  /*0740*/  IMAD.MOV R12, RZ, RZ, -R8 ;  /* 0x000000ffff0c7224 */ /* 0x020fe200078e0a08 */
[----:B------:R-:W0:Y:S01]  /*0750*/  LDC R7, c[0x0][0x140] ;  /* 0x00005000ff077b82 */ /* 0x000e220000000800 */
[----:B------:R-:W-:Y:S01]  /*0760*/  VOTEU.ALL UP0, P0 ;  /* 0x00000000003f7886 */ /* 0x000fe20000000000 */
[----:B------:R-:W-:Y:S01]  /*0770*/  LOP3.LUT P0, RZ, R4, 0x7, RZ, 0xc0, !PT ;  /* 0x0000000704ff7812 */ /* 0x000fe2000780c0ff */
[----:B---3--:R-:W-:Y:S01]  /*0780*/  IMAD R6, R11, R12, R2 ;  /* 0x0000000c0b067224 */ /* 0x008fe200078e0202 */
[----:B------:R1:W-:Y:S01]  /*0790*/  STL [R1+0x458], R13 ;  /* 0x0004580d01007387 */ /* 0x0003e20000100800 */
[----:B------:R-:W-:Y:S01]  /*07a0*/  IMAD.MOV.U32 R4, RZ, RZ, 0x1 ;  /* 0x00000001ff047424 */ /* 0x000fe200078e00ff */
[----:B------:R-:W-:-:S03]  /*07b0*/  ISETP.LT.U32.AND P0, PT, R13, 0x4, !P0 ;  /* 0x000000040d00780c */ /* 0x000fc60004701070 */
[----:B------:R-:W-:Y:S01]  /*07c0*/  @P2 SHF.R.S32.HI R5, RZ, 0x1f, R13 ;  /* 0x0000001fff052819 */ /* 0x000fe2000001140d */
[----:B------:R-:W2:Y:S02]  /*07d0*/  FENCE.VIEW.ASYNC.S ;  /* 0x00000000000073c6 */ /* 0x000ea40000000000 */
[----:B--2---:R1:W2:Y:S01]  /*07e0*/  @!UP0 SYNCS.EXCH.64 URZ, [UR6+0x80], UR4 ;  /* 0x00008004063f85b2 */ /* 0x0042a20008000100 */
[----:B------:R-:W-:-:S04]  /*07f0*/  @P2 LEA.HI R5, R5, R13, RZ, 0x2 ;  /* 0x0000000d05052211 */ /* 0x000fc800078f10ff */
[----:B------:R-:W-:-:S04]  /*0800*/  @P2 SHF.R.S32.HI R5, RZ, 0x2, R5 ;  /* 0x00000002ff052819 */ /* 0x000fc80000011405 */
[----:B------:R-:W-:Y:S02]  /*0810*/  @P2 ISETP.NE.AND P3, PT, R5, R6, PT ;  /* 0x000000060500220c */ /* 0x000fe40003f65270 */
[----:B------:R-:W-:Y:S02]  /*0820*/  SEL R5, RZ, 0x1, !P0 ;  /* 0x00000001ff057807 */ /* 0x000fe40004000000 */
[----:B------:R-:W-:Y:S01]  /*0830*/  @P2 SEL R4, RZ, 0x1, P3 ;  /* 0x00000001ff042807 */ /* 0x000fe20001800000 */
[----:B------:R1:W3:Y:S01]  /*0840*/  @!UP1 SYNCS.EXCH.64 URZ, [UR6+0x88], UR4 ;  /* 0x00008804063f95b2 */ /* 0x0002e20008000100 */
[----:B0-----:R-:W-:Y:S01]  /*0850*/  ISETP.EQ.U32.AND P5, PT, R7, 0x1, PT ;  /* 0x000000010700780c */ /* 0x001fe20003fa2070 */
[----:B------:R-:W-:Y:S01]  /*0860*/  NOP ;  /* 0x0000000000007918 */ /* 0x000fe20000000000 */
[----:B------:R-:W-:-:S05]  /*0870*/  LOP3.LUT R4, R4, R5, RZ, 0xc0, !PT ;  /* 0x0000000504047212 */ /* 0x000fca00078ec0ff */
[----:B------:R1:W-:Y:S06]  /*0880*/  STL [R1+0x454], R4 ;  /* 0x0004540401007387 */ /* 0x0003ec0000100800 */
[----:B--23--:R-:W-:Y:S05]  /*0890*/  @!P5 BRA `(.L_x_3) ;  /* 0x000000000008d947 */ /* 0x00cfea0003800000 */
[----:B----4-:R-:W-:Y:S01]  /*08a0*/  UCGABAR_ARV ;  /* 0x00000000000079c7 */ /* 0x010fe20008000000 */
[----:B------:R-:W-:Y:S05]  /*08b0*/  BRA `(.L_x_4) ;  /* 0x0000000000047947 */ /* 0x000fea0003800000 */
.L_x_3:
[----:B----4-:R-:W-:Y:S01]  /*08c0*/  NOP ;  /* 0x0000000000007918 */ /* 0x010fe20000000000 */
.L_x_4:
[----:B------:R-:W0:Y:S01]  /*08d0*/  LDC R3, c[0x0][0x65c] ;  /* 0x00019700ff037b82 */ /* 0x000e220000000800 */
[----:B-1----:R-:W-:Y:S02]  /*08e0*/  IMAD.U32 R4, RZ, RZ, UR9 ;  /* 0x00000009ff047e24 */ /* 0x002fe4000f8e00ff */
[----:B------:R-:W-:Y:S01]  /*08f0*/  IMAD.MOV.U32 R5, RZ, RZ, RZ ;  /* 0x000000ffff057224 */ /* 0x000fe200078e00ff */
[----:B0-----:R-:W-:-:S13]  /*0900*/  ISETP.NE.AND P4, PT, R3, 0x1, PT ;  /* 0x000000010300780c */ /* 0x001fda0003f85270 */
[----:B------:R-:W0:Y:S01]  /*0910*/  @P4 LDC R7, c[0x0][0x10] ;  /* 0x00000400ff074b82 */ /* 0x000e220000000800 */
[----:B------:R-:W-:Y:S02]  /*0920*/  @P4 IMAD.MOV.U32 R3, RZ, RZ, RZ ;  /* 0x000000ffff034224 */ /* 0x000fe400078e00ff */
[----:B------:R-:W-:-:S05]  /*0930*/  @P4 IMAD.MOV.U32 R13, RZ, RZ, RZ ;  /* 0x000000ffff0d4224 */ /* 0x000fca00078e00ff */
[----:B------:R-:W1:Y:S01]  /*0940*/  @!P4 LDC R9, c[0x0][0xc] ;  /* 0x00000300ff09cb82 */ /* 0x000e620000000800 */
[----:B0-----:R-:W-:-:S04]  /*0950*/  @P4 IMAD.WIDE.U32 R6, R7, UR9, R2 ;  /* 0x0000000907064c25 */ /* 0x001fc8000f8e0002 */
[----:B------:R-:W-:Y:S02]  /*0960*/  @P4 IMAD.MOV.U32 R10, RZ, RZ, R6 ;  /* 0x000000ffff0a4224 */ /* 0x000fe400078e0006 */
[----:B------:R-:W-:Y:S02]  /*0970*/  @P4 IMAD.IADD R15, R7, 0x1, R13 ;  /* 0x00000001070f4824 */ /* 0x000fe400078e020d */
[----:B-1----:R-:W-:-:S04]  /*0980*/  @!P4 IMAD.WIDE.U32 R4, R2, R9, R4 ;  /* 0x000000090204c225 */ /* 0x002fc800078e0004 */
[----:B------:R-:W-:Y:S02]  /*0990*/  @!P4 IMAD.MOV.U32 R10, RZ, RZ, R4 ;  /* 0x000000ffff0ac224 */ /* 0x000fe400078e0004 */
[----:B------:R-:W-:-:S03]  /*09a0*/  @!P4 IMAD.MOV.U32 R15, RZ, RZ, R5 ;  /* 0x000000ffff0fc224 */ /* 0x000fc600078e0005 */
[----:B------:R0:W-:Y:S04]  /*09b0*/  STL [R1+0x460], R10 ;  /* 0x0004600a01007387 */ /* 0x0001e80000100800 */
[----:B------:R0:W-:Y:S01]  /*09c0*/  STL [R1+0x45c], R15 ;  /* 0x00045c0f01007387 */ /* 0x0001e20000100800 */
[----:B------:R-:W-:Y:S05]  /*09d0*/  @!P5 BRA `(.L_x_5) ;  /* 0x00000000000cd947 */ /* 0x000fea0003800000 */
[----:B------:R-:W-:Y:S01]  /*09e0*/  UCGABAR_WAIT ;  /* 0x0000000000007dc7 */ /* 0x000fe20008000000 */
[----:B------:R-:W-:Y:S01]  /*09f0*/  CCTL.IVALL ;  /* 0x00000000ff00798f */ /* 0x000fe20002000000 */
[----:B------:R-:W-:Y:S05]  /*0a00*/  BRA `(.L_x_6) ;  /* 0x0000000000047947 */ /* 0x000fea0003800000 */
.L_x_5:
[----:B------:R-:W-:Y:S06]  /*0a10*/  BAR.SYNC.DEFER_BLOCKING 0x0 ;  /* 0x0000000000007b1d */ /* 0x000fec0000010000 */
.L_x_6:
[----:B------:R-:W-:Y:S05]  /*0a20*/  @!P1 BRA `(.L_x_7) ;  /* 0x0000023400049947 */ /* 0x000fea0003800000 */
[----:B------:R-:W-:-:S06]  /*0a30*/  UISETP.GT.U32.AND UP0, UPT, UR10, 0x1, UPT ;  /* 0x000000010a00788c */ /* 0x000fcc000bf04070 */
[----:B------:R-:W-:-:S13]  /*0a40*/  PLOP3.LUT P0, PT, PT, PT, UP0, 0x80, 0x0 ;  /* 0x000000000000781c */ /* 0x000fda0003f0f008 */
[----:B------:R-:W-:Y:S05]  /*0a50*/  @P0 EXIT ;  /* 0x000000000000094d */ /* 0x000fea0003800000 */
[----:B------:R-:W-:Y:S01]  /*0a60*/  IMAD.MOV.U32 R6, RZ, RZ, -0x1 ;  /* 0xffffffffff067424 */ /* 0x000fe200078e00ff */
[----:B------:R-:W-:Y:S01]  /*0a70*/  ULDC.64 UR4, c[0x0][0x650] ;  /* 0x0001940000047ab9 */ /* 0x000fe20000000a00 */
[----:B------:R-:W-:Y:S01]  /*0a80*/  IMAD.MOV.U32 R5, RZ, RZ, -0x1 ;  /* 0xffffffffff057424 */ /* 0x000fe200078e00ff */
[----:B------:R-:W-:Y:S01]  /*0a90*/  ISETP.GE.U32.AND P0, PT, R10, UR4, PT ;  /* 0x000000040a007c0c */ /* 0x000fe2000bf06070 */
[----:B------:R-:W-:Y:S01]  /*0aa0*/  UMOV UR10, 0xffffffff ;  /* 0xffffffff000a7882 */ /* 0x000fe20000000000 */
[----:B------:R1:W-:Y:S01]  /*0ab0*/  STL [R1+0x468], R6 ;  /* 0x0004680601007387 */ /* 0x0003e20000100800 */
[----:B------:R-:W-:Y:S02]  /*0ac0*/  PRMT R4, RZ, 0x7610, R4 ;  /* 0x00007610ff047816 */ /* 0x000fe40000000004 */
[----:B------:R-:W-:Y:S01]  /*0ad0*/  ISETP.GE.U32.AND.EX P0, PT, R15, UR5, PT, P0 ;  /* 0x000000050f007c0c */ /* 0x000fe2000bf06100 */
[----:B------:R1:W-:-:S12]  /*0ae0*/  STL [R1+0x464], R5 ;  /* 0x0004640501007387 */ /* 0x0003d80000100800 */
[----:B-1----:R-:W-:Y:S05]  /*0af0*/  @P0 BRA `(.L_x_8) ;  /* 0x00000004003c0947 */ /* 0x002fea0003800000 */
[----:B------:R-:W-:Y:S01]  /*0b00*/  ULDC.64 UR14, c[0x0][0x628] ;  /* 0x00018a00000e7ab9 */ /* 0x000fe20000000a00 */
[----:B------:R-:W1:Y:S01]  /*0b10*/  LDC.64 R8, c[0x0][0x620] ;  /* 0x00018800ff087b82 */ /* 0x000e620000000a00 */
[----:B------:R-:W-:Y:S01]  /*0b20*/  ISETP.NE.U32.AND P0, PT, RZ, UR14, PT ;  /* 0x0000000eff007c0c */ /* 0x000fe2000bf05070 */
[----:B------:R-:W-:Y:S01]  /*0b30*/  ULDC UR11, c[0x0][0x630] ;  /* 0x00018c00000b7ab9 */ /* 0x000fe20000000800 */
[----:B------:R-:W-:Y:S02]  /*0b40*/  R2UR UR4, R10 ;  /* 0x000000000a0472ca */ /* 0x000fe400000e0000 */
[----:B------:R-:W-:Y:S02]  /*0b50*/  ISETP.NE.AND.EX P0, PT, RZ, UR15, PT, P0 ;  /* 0x0000000fff007c0c */ /* 0x000fe4000bf05300 */
[----:B------:R-:W-:-:S11]  /*0b60*/  R2UR UR5, R15 ;  /* 0x000000000f0572ca */ /* 0x000fd600000e0000 */
[----:B------:R-:W-:Y:S05]  /*0b70*/  @!P0 BRA `(.L_x_9) ;  /* 0x0000000000308947 */ /* 0x000fea0003800000 */
[----:B------:R-:W-:Y:S01]  /*0b80*/  R2UR UR4, R10 ;  /* 0x000000000a0472ca */ /* 0x000fe200000e0000 */
[----:B------:R-:W-:Y:S01]  /*0b90*/  ULDC UR8, c[0x0][0x634] ;  /* 0x00018d0000087ab9 */ /* 0x000fe20000000800 */
[----:B------:R-:W-:-:S11]  /*0ba0*/  R2UR UR10, R15 ;  /* 0x000000000f0a72ca */ /* 0x000fd600000e0000 */
[----:B------:R-:W-:-:S04]  /*0bb0*/  UIADD3 UR8, UP0, UR4, UR8, URZ ;  /* 0x0000000804087290 */ /* 0x000fc8000ff1e03f */
[----:B------:R-:W-:-:S04]  /*0bc0*/  UIADD3.X UR10, URZ, UR10, URZ, UP0, !UPT ;  /* 0x0000000a3f0a7290 */ /* 0x000fc800087fe43f */
[----:B------:R-:W-:-:S04]  /*0bd0*/  UIMAD.WIDE.U32 UR4, UR10, UR14, URZ ;  /* 0x0000000e0a0472a5 */ /* 0x000fc8000f8e003f */
[----:B------:R-:W-:Y:S02]  /*0be0*/  UIMAD.WIDE.U32 UR6, UP0, UR8, UR15, UR4 ;  /* 0x0000000f080672a5 */ /* 0x000fe4000f800004 */
[----:B------:R-:W-:Y:S02]  /*0bf0*/  UIMAD.WIDE.U32 UR4, UR8, UR14, URZ ;  /* 0x0000000e080472a5 */ /* 0x000fe4000f8e003f */
[----:B------:R-:W-:Y:S02]  /*0c00*/  UIADD3.X UR9, URZ, URZ, URZ, UP0, !UPT ;  /* 0x0000003f3f097290 */ /* 0x000fe400087fe43f */
[----:B------:R-:W-:Y:S01]  /*0c10*/  UIADD3 URZ, UP0, UR5, UR6, URZ ;  /* 0x00000006053f7290 */ /* 0x000fe2000ff1e03f */
[----:B------:R-:W-:-:S03]  /*0c20*/  UMOV UR8, UR7 ;  /* 0x0000000700087c82 */ /* 0x000fc60008000000 */
[----:B------:R-:W-:-:S12]  /*0c30*/  UIMAD.WIDE.U32.X UR4, UR10, UR15, UR8, UP0 ;  /* 0x0000000f0a0472a5 */ /* 0x000fd800080e0408 */
.L_x_9:
[----:B------:R-:W-:Y:S01]  /*0c40*/  USHF.R.U64 UR10, UR4, UR11, UR5 ;  /* 0x0000000b040a7299 */ /* 0x000fe20008001205 */
[----:B------:R-:W2:Y:S01]  /*0c50*/  LDC.64 R20, c[0x0][0x640] ;  /* 0x00019000ff147b82 */ /* 0x000ea20000000a00 */
[----:B------:R-:W-:Y:S01]  /*0c60*/  USHF.R.U32.HI UR4, URZ, UR11, UR5 ;  /* 0x0000000b3f047299 */ /* 0x000fe20008011605 */
[----:B------:R-:W-:Y:S02]  /*0c70*/  IMAD.MOV.U32 R4, RZ, RZ, R10 ;  /* 0x000000ffff047224 */ /* 0x000fe400078e000a */
[----:B------:R-:W-:Y:S01]  /*0c80*/  IMAD R25, R11, R12, R2 ;  /* 0x0000000c0b197224 */ /* 0x000fe200078e0202 */
[----:B------:R-:W-:Y:S01]  /*0c90*/  IADD3 R3, P0, RZ, -UR10, RZ ;  /* 0x8000000aff037c10 */ /* 0x000fe2000ff1e0ff */
[----:B------:R-:W-:Y:S02]  /*0ca0*/  IMAD.MOV.U32 R11, RZ, RZ, 0x1 ;  /* 0x00000001ff0b7424 */ /* 0x000fe400078e00ff */
[----:B------:R-:W0:Y:S02]  /*0cb0*/  LDC R14, c[0x0][0x618] ;  /* 0x00018600ff0e7b82 */ /* 0x000e240000000800 */
[----:B------:R-:W-:-:S04]  /*0cc0*/  IMAD.X R5, RZ, RZ, ~UR4, P0 ;  /* 0x80000004ff057e24 */ /* 0x000fc800080e06ff */
[-C--:B-1----:R-:W-:Y:S02]  /*0cd0*/  IMAD R6, R5, R8.reuse, RZ ;  /* 0x0000000805067224 */ /* 0x082fe400078e02ff */
[----:B------:R-:W1:Y:S01]  /*0ce0*/  LDC R16, c[0x0][0x608] ;  /* 0x00018200ff107b82 */ /* 0x000e620000000800 */
[----:B------:R-:W-:Y:S02]  /*0cf0*/  IMAD.MOV.U32 R5, RZ, RZ, R15 ;  /* 0x000000ffff057224 */ /* 0x000fe400078e000f */
[----:B------:R-:W-:-:S05]  /*0d00*/  IMAD.WIDE.U32 R4, R3, R8, R4 ;  /* 0x0000000803047225 */ /* 0x000fca00078e0004 */
[----:B------:R-:W3:Y:S01]  /*0d10*/  LDC R18, c[0x0][0x658] ;  /* 0x00019600ff127b82 */ /* 0x000ee20000000800 */
[----:B------:R-:W-:Y:S01]  /*0d20*/  IMAD R3, R3, R9, R6 ;  /* 0x0000000903037224 */ /* 0x000fe200078e0206 */
[----:B--2---:R-:W-:-:S03]  /*0d30*/  ISETP.NE.U32.AND P0, PT, R20, RZ, PT ;  /* 0x000000ff1400720c */ /* 0x004fc60003f05070 */
[----:B------:R-:W-:Y:S01]  /*0d40*/  IMAD.IADD R3, R5, 0x1, R3 ;  /* 0x0000000105037824 */ /* 0x000fe200078e0203 */
[----:B------:R-:W-:Y:S01]  /*0d50*/  ISETP.NE.AND.EX P0, PT, R21, RZ, PT, P0 ;  /* 0x000000ff1500720c */ /* 0x000fe20003f05300 */
[----:B------:R-:W-:Y:S01]  /*0d60*/  IMAD.MOV.U32 R5, RZ, RZ, -0x1 ;  /* 0xffffffffff057424 */ /* 0x000fe200078e00ff */
[----:B------:R-:W2:Y:S02]  /*0d70*/  LDC R13, c[0x0][0x600] ;  /* 0x00018000ff0d7b82 */ /* 0x000ea40000000800 */
[-CC-:B0-----:R-:W-:Y:S02]  /*0d80*/  SHF.R.U64 R10, R4, R14.reuse, R3.reuse ;  /* 0x0000000e040a7219 */ /* 0x181fe40000001203 */
[----:B------:R-:W-:-:S04]  /*0d90*/  SHF.R.U32.HI R3, RZ, R14, R3 ;  /* 0x0000000eff037219 */ /* 0x000fc80000011603 */
[----:B------:R-:W0:Y:S01]  /*0da0*/  LDC R15, c[0x0][0x648] ;  /* 0x00019200ff0f7b82 */ /* 0x000e220000000800 */
[-CC-:B-1----:R-:W-:Y:S02]  /*0db0*/  SHF.R.U64 R23, R10, R16.reuse, R3.reuse ;  /* 0x000000100a177219 */ /* 0x182fe40000001203 */
[----:B------:R-:W-:-:S05]  /*0dc0*/  SHF.R.U32.HI R3, RZ, R16, R3 ;  /* 0x00000010ff037219 */ /* 0x000fca0000011603 */
[----:B------:R-:W1:Y:S01]  /*0dd0*/  LDC R17, c[0x0][0x638] ;  /* 0x00018e00ff117b82 */ /* 0x000e620000000800 */
[-C--:B---3--:R-:W-:Y:S02]  /*0de0*/  SHF.L.U32 R2, R5, R18.reuse, RZ ;  /* 0x0000001205027219 */ /* 0x088fe400000006ff */
[--C-:B------:R-:W-:Y:S02]  /*0df0*/  SHF.R.U64 R12, R23, R18, R3.reuse ;  /* 0x00000012170c7219 */ /* 0x100fe40000001203 */
[----:B------:R-:W-:Y:S02]  /*0e00*/  LOP3.LUT R8, RZ, R2, RZ, 0x33, !PT ;  /* 0x00000002ff087212 */ /* 0x000fe400078e33ff */
[----:B------:R-:W-:Y:S01]  /*0e10*/  SHF.R.U32.HI R3, RZ, R18, R3 ;  /* 0x00000012ff037219 */ /* 0x000fe20000011603 */
[----:B------:R-:W3:Y:S01]  /*0e20*/  LDC R19, c[0x0][0x610] ;  /* 0x00018400ff137b82 */ /* 0x000ee20000000800 */
[----:B------:R-:W-:Y:S01]  /*0e30*/  IMAD.MOV.U32 R2, RZ, RZ, R12 ;  /* 0x000000ffff027224 */ /* 0x000fe200078e000c */
[----:B------:R-:W-:Y:S06]  /*0e40*/  @!P0 BRA `(.L_x_10) ;  /* 0x0000000000288947 */ /* 0x000fec0003800000 */
[----:B------:R-:W4:Y:S02]  /*0e50*/  LDC R7, c[0x0][0x64c] ;  /* 0x00019300ff077b82 */ /* 0x000f240000000800 */
[----:B----4-:R-:W-:-:S05]  /*0e60*/  IADD3 R7, P0, R12, R7, RZ ;  /* 0x000000070c077210 */ /* 0x010fca0007f1e0ff */
[----:B------:R-:W-:-:S04]  /*0e70*/  IMAD.X R9, RZ, RZ, R3, P0 ;  /* 0x000000ffff097224 */ /* 0x000fc800000e0603 */
[----:B------:R-:W-:-:S04]  /*0e80*/  IMAD.WIDE.U32 R2, R9, R20, RZ ;  /* 0x0000001409027225 */ /* 0x000fc800078e00ff */
[----:B------:R-:W-:-:S04]  /*0e90*/  IMAD.WIDE.U32 R4, P0, R7, R21, R2 ;  /* 0x0000001507047225 */ /* 0x000fc80007800002 */
[----:B------:R-:W-:-:S04]  /*0ea0*/  IMAD.WIDE.U32 R2, R7, R20, RZ ;  /* 0x0000001407027225 */ /* 0x000fc800078e00ff */
[----:B------:R-:W-:Y:S01]  /*0eb0*/  IMAD.X R7, RZ, RZ, RZ, P0 ;  /* 0x000000ffff077224 */ /* 0x000fe200000e06ff */
[----:B------:R-:W-:Y:S01]  /*0ec0*/  IADD3 RZ, P0, R3, R4, RZ ;  /* 0x0000000403ff7210 */ /* 0x000fe20007f1e0ff */
[----:B------:R-:W-:-:S04]  /*0ed0*/  IMAD.MOV.U32 R6, RZ, RZ, R5 ;  /* 0x000000ffff067224 */ /* 0x000fc800078e0005 */
[----:B------:R-:W-:-:S08]  /*0ee0*/  IMAD.WIDE.U32.X R2, R9, R21, R6, P0 ;  /* 0x0000001509027225 */ /* 0x000fd000000e0406 */
.L_x_10:
[----:B0-----:R-:W-:Y:S01]  /*0ef0*/  SHF.R.U64 R4, R2, R15, R3 ;  /* 0x0000000f02047219 */ /* 0x001fe20000001203 */
[----:B--2---:R-:W-:Y:S01]  /*0f00*/  VIADD R5, R13, 0xffffffff ;  /* 0xffffffff0d057836 */ /* 0x004fe20000000000 */
[----:B------:R-:W-:Y:S02]  /*0f10*/  SHF.L.U32 R2, R11, R18, RZ ;  /* 0x000000120b027219 */ /* 0x000fe400000006ff */
[----:B------:R-:W-:Y:S01]  /*0f20*/  LOP3.LUT R3, R23, R8, RZ, 0xc0, !PT ;  /* 0x0000000817037212 */ /* 0x000fe200078ec0ff */
[----:B------:R-:W-:Y:S01]  /*0f30*/  IMAD.MOV R6, RZ, RZ, -R4 ;  /* 0x000000ffff067224 */ /* 0x000fe200078e0a04 */
[----:B------:R-:W-:Y:S02]  /*0f40*/  SEL R0, R0, R25, !P4 ;  /* 0x0000001900007207 */ /* 0x000fe40006000000 */
[----:B------:R-:W-:Y:S01]  /*0f50*/  LOP3.LUT R5, R10, R5, RZ, 0xc0, !PT ;  /* 0x000000050a057212 */ /* 0x000fe200078ec0ff */
[----:B------:R-:W-:Y:S02]  /*0f60*/  IMAD R3, R2, R4, R3 ;  /* 0x0000000402037224 */ /* 0x000fe400078e0203 */
[----:B-1----:R-:W-:-:S02]  /*0f70*/  IMAD R2, R6, R17, R12 ;  /* 0x0000001106027224 */ /* 0x002fc400078e020c */
[----:B---3--:R-:W-:Y:S02]  /*0f80*/  IMAD R0, R3, R19, R0 ;  /* 0x0000001303007224 */ /* 0x008fe400078e0200 */
[----:B------:R-:W-:Y:S02]  /*0f90*/  IMAD R3, R2, R13, R5 ;  /* 0x0000000d02037224 */ /* 0x000fe400078e0205 */
[----:B------:R-:W-:-:S03]  /*0fa0*/  IMAD.MOV.U32 R4, RZ, RZ, 0x1 ;  /* 0x00000001ff047424 */ /* 0x000fc600078e00ff */
[----:B------:R-:W-:Y:S02]  /*0fb0*/  SEL R2, R3, R0, !P4 ;  /* 0x0000000003027207 */ /* 0x000fe40006000000 */
[----:B------:R-:W-:-:S03]  /*0fc0*/  SEL R0, R0, R3, !P4 ;  /* 0x0000000300007207 */ /* 0x000fc60006000000 */
[----:B------:R1:W-:Y:S04]  /*0fd0*/  STL [R1+0x464], R2 ;  /* 0x0004640201007387 */ /* 0x0003e80000100800 */
[----:B------:R1:W-:Y:S02]  /*0fe0*/  STL [R1+0x468], R0 ;  /* 0x0004680001007387 */ /* 0x0003e40000100800 */
.L_x_8:
[----:B------:R-:W-:-:S08]  /*0ff0*/  NOP ;  /* 0x0000000000007918 */ /* 0x000fd00000000000 */
[----:B------:R-:W2:Y:S02]  /*1000*/  USETMAXREG.TRY_ALLOC.CTAPOOL UP0, 0xf0 ;  /* 0x000000f0000079c8 */ /* 0x000ea40008000600 */
[----:B--2---:R-:W-:-:S13]  /*1010*/  PLOP3.LUT P0, PT, PT, PT, UP0, 0x80, 0x0 ;  /* 0x000000000000781c */ /* 0x004fda0003f0f008 */
[----:B------:R-:W-:Y:S05]  /*1020*/  @!P0 BRA `(.L_x_8) ;  /* 0xfffffffc00f08947 */ /* 0x000fea000383ffff */
[----:B------:R-:W-:Y:S01]  /*1030*/  ULDC.64 UR4, c[0x0][0x598] ;  /* 0x0001660000047ab9 */ /* 0x000fe20000000a00 */
[----:B------:R-:W-:Y:S01]  /*1040*/  ULDC.64 UR14, c[0x0][0x208] ;  /* 0x00008200000e7ab9 */ /* 0x000fe20000000a00 */
[----:B------:R-:W-:-:S04]  /*1050*/  ISETP.NE.U32.AND P0, PT, RZ, UR4, PT ;  /* 0x00000004ff007c0c */ /* 0x000fc8000bf05070 */
[----:B------:R-:W-:-:S13]  /*1060*/  ISETP.NE.AND.EX P0, PT, RZ, UR5, PT, P0 ;  /* 0x00000005ff007c0c */ /* 0x000fda000bf05300 */
[----:B------:R-:W-:Y:S05]  /*1070*/  @!P0 BRA `(.L_x_11) ;  /* 0x0000000000208947 */ /* 0x000fea0003800000 */
[----:B-1----:R-:W1:Y:S02]  /*1080*/  LDC.64 R2, c[0x0][0x598] ;  /* 0x00016600ff027b82 */ /* 0x002e640000000a00 */
[----:B-1----:R-:W2:Y:S02]  /*1090*/  LDG.E.64 R2, desc[UR14][R2.64] ;  /* 0x0000000e02027981 */ /* 0x002ea4000c1e1b00 */
[----:B--2---:R-:W-:-:S04]  /*10a0*/  ISETP.NE.U32.AND P0, PT, R2, RZ, PT ;  /* 0x000000ff0200720c */ /* 0x004fc80003f05070 */
[----:B------:R-:W-:-:S13]  /*10b0*/  ISETP.NE.AND.EX P0, PT, R3, RZ, PT, P0 ;  /* 0x000000ff0300720c */ /* 0x000fda0003f05300 */
[----:B------:R-:W-:Y:S05]  /*10c0*/  @!P0 BRA `(.L_x_11) ;  /* 0x00000000000c8947 */ /* 0x000fea0003800000 */
[----:B------:R-:W2:Y:S02]  /*10d0*/  LD.E R2, desc[UR14][R2.64] ;  /* 0x0000000e02027980 */ /* 0x000ea4000c101900 */
[----:B--2---:R-:W-:Y:S01]  /*10e0*/  R2UR UR20, R2 ;  /* 0x00000000021472ca */ /* 0x004fe200000e0000 */
[----:B------:R-:W-:-:S14]  /*10f0*/  BRA `(.L_x_12) ;  /* 0x0000000000247947 */ /* 0x000fdc0003800000 */
.L_x_11:
[----:B------:R-:W-:Y:S02]  /*1100*/  ULDC.64 UR4, c[0x0][0x588] ;  /* 0x0001620000047ab9 */ /* 0x000fe40000000a00 */
[----:B------:R-:W-:-:S04]  /*1110*/  ISETP.NE.U32.AND P0, PT, RZ, UR4, PT ;  /* 0x00000004ff007c0c */ /* 0x000fc8000bf05070 */
[----:B------:R-:W-:-:S13]  /*1120*/  ISETP.NE.AND.EX P0, PT, RZ, UR5, PT, P0 ;  /* 0x00000005ff007c0c */ /* 0x000fda000bf05300 */
[----:B------:R-:W-:Y:S05]  /*1130*/  @!P0 BRA `(.L_x_13) ;  /* 0x0000000000108947 */ /* 0x000fea0003800000 */
[----:B-1----:R-:W1:Y:S02]  /*1140*/  LDC.64 R2, c[0x0][0x588] ;  /* 0x00016200ff027b82 */ /* 0x002e640000000a00 */
[----:B-1----:R-:W2:Y:S02]  /*1150*/  LDG.E R2, desc[UR14][R2.64] ;  /* 0x0000000e02027981 */ /* 0x002ea4000c1e1900 */
[----:B--2---:R-:W-:Y:S01]  /*1160*/  R2UR UR20, R2 ;  /* 0x00000000021472ca */ /* 0x004fe200000e0000 */
[----:B------:R-:W-:-:S14]  /*1170*/  BRA `(.L_x_12) ;  /* 0x0000000000047947 */ /* 0x000fdc0003800000 */
.L_x_13:
[----:B------:R-:W-:-:S05]  /*1180*/  ULDC UR20, c[0x0][0x580] ;  /* 0x0001600000147ab9 */ /* 0x000fca0000000800 */
.L_x_12:
[----:B------:R-:W-:Y:S02]  /*1190*/  ULDC.64 UR4, c[0x0][0x5a0] ;  /* 0x0001680000047ab9 */ /* 0x000fe40000000a00 */
        /* <DEDUP_REMOVED lines=11> */
.L_x_14:
        /* <DEDUP_REMOVED lines=8> */
.L_x_16:
[----:B------:R-:W-:-:S05]  /*12d0*/  ULDC UR21, c[0x0][0x584] ;  /* 0x0001610000157ab9 */ /* 0x000fca0000000800 */
.L_x_15:
[----:B------:R-:W-:-:S13]  /*12e0*/  LOP3.LUT P0, RZ, R4, 0xff, RZ, 0xc0, !PT ;  /* 0x000000ff04ff7812 */ /* 0x000fda000780c0ff */
[----:B------:R-:W-:Y:S05]  /*12f0*/  @!P0 EXIT ;  /* 0x000000000000894d */ /* 0x000fea0003800000 */
[----:B------:R-:W-:Y:S01]  /*1300*/  ULDC UR4, c[0x0][0x28c] ;  /* 0x0000a30000047ab9 */ /* 0x000fe20000000800 */
[----:B------:R-:W-:Y:S02]  /*1310*/  ULOP3.LUT UR22, UR13, 0x1, URZ, 0xfc, !UPT ;  /* 0x000000010d167892 */ /* 0x000fe4000f8efc3f */
[----:B------:R-:W-:-:S04]  /*1320*/  UIADD3 UR4, UR4, 0x3f, URZ ;  /* 0x0000003f04047890 */ /* 0x000fc8000fffe03f */
[----:B------:R-:W-:-:S04]  /*1330*/  USHF.R.S32.HI UR5, URZ, 0x1f, UR4 ;  /* 0x0000001f3f057899 */ /* 0x000fc80008011404 */
[----:B------:R-:W-:-:S03]  /*1340*/  ULEA.HI UR5, UR5, UR4, URZ, 0x6 ;  /* 0x0000000405057291 */ /* 0x000fc6000f8f303f */
[----:B------:R-:W-:Y:S01]  /*1350*/  UMOV UR4, URZ ;  /* 0x0000003f00047c82 */ /* 0x000fe20008000000 */
[----:B------:R-:W-:-:S03]  /*1360*/  USHF.R.S32.HI UR9, URZ, 0x6, UR5 ;  /* 0x000000063f097899 */ /* 0x000fc60008011405 */
[----:B------:R-:W-:-:S09]  /*1370*/  UMOV UR5, URZ ;  /* 0x0000003f00057c82 */ /* 0x000fd20008000000 */
.L_x_555:
[----:B------:R-:W-:Y:S01]  /*1380*/  STL [R1+0x450], RZ ;  /* 0x000450ff01007387 */ /* 0x000fe20000100800 */
[----:B--2---:R-:W2:Y:S01]  /*1390*/  S2UR UR18, SR_CgaCtaId ;  /* 0x00000000001279c3 */ /* 0x004ea20000008800 */
[----:B------:R-:W-:Y:S01]  /*13a0*/  UMOV UR17, 0x400 ;  /* 0x0000040000117882 */ /* 0x000fe20000000000 */
[----:B------:R-:W-:Y:S01]  /*13b0*/  UMOV UR6, URZ ;  /* 0x0000003f00067c82 */ /* 0x000fe20008000000 */
[----:B------:R-:W-:Y:S01]  /*13c0*/  STL [R1+0x44c], RZ ;  /* 0x00044cff01007387 */ /* 0x000fe20000100800 */
[----:B------:R-:W-:Y:S01]  /*13d0*/  UMOV UR7, URZ ;  /* 0x0000003f00077c82 */ /* 0x000fe20008000000 */
[----:B------:R-:W-:Y:S01]  /*13e0*/  UMOV UR8, URZ ;  /* 0x0000003f00087c82 */ /* 0x000fe20008000000 */
[----:B------:R-:W-:Y:S01]  /*13f0*/  UMOV UR23, UR5 ;  /* 0x0000000500177c82 */ /* 0x000fe20008000000 */
[----:B------:R-:W-:Y:S01]  /*1400*/  STL [R1+0x448], RZ ;  /* 0x000448ff01007387 */ /* 0x000fe20000100800 */
[----:B-1-3--:R-:W1:Y:S01]  /*1410*/  LDC R2, c[0x0][0x28c] ;  /* 0x0000a300ff027b82 */ /* 0x00ae620000000800 */
[----:B------:R-:W-:-:S02]  /*1420*/  CS2R R236, SRZ ;  /* 0x0000000000ec7805 */ /* 0x000fc4000001ff00 */
[----:B------:R-:W-:Y:S01]  /*1430*/  CS2R R234, SRZ ;  /* 0x0000000000ea7805 */ /* 0x000fe2000001ff00 */
[----:B------:R-:W-:Y:S01]  /*1440*/  STL [R1+0x444], RZ ;  /* 0x000444ff01007387 */ /* 0x000fe20000100800 */
[----:B------:R-:W-:Y:S02]  /*1450*/  CS2R R232, SRZ ;  /* 0x0000000000e87805 */ /* 0x000fe4000001ff00 */
[----:B------:R-:W-:Y:S02]  /*1460*/  CS2R R230, SRZ ;  /* 0x0000000000e67805 */ /* 0x000fe4000001ff00 */
[----:B------:R-:W-:Y:S01]  /*1470*/  CS2R R228, SRZ ;  /* 0x0000000000e47805 */ /* 0x000fe2000001ff00 */
[----:B------:R-:W-:Y:S01]  /*1480*/  STL [R1+0x440], RZ ;  /* 0x000440ff01007387 */ /* 0x000fe20000100800 */
[----:B------:R-:W-:Y:S02]  /*1490*/  CS2R R226, SRZ ;  /* 0x0000000000e27805 */ /* 0x000fe4000001ff00 */
        /* <DEDUP_REMOVED lines=15> */
[----:B-1----:R-:W-:Y:S02]  /*1590*/  ISETP.GE.AND P0, PT, R2, 0x1, PT ;  /* 0x000000010200780c */ /* 0x002fe40003f06270 */
        /* <DEDUP_REMOVED lines=40> */
[----:B0-----:R-:W-:-:S02]  /*1820*/  CS2R R14, SRZ ;  /* 0x00000000000e7805 */ /* 0x001fc4000001ff00 */
[----:B------:R-:W-:Y:S01]  /*1830*/  CS2R R12, SRZ ;  /* 0x00000000000c7805 */ /* 0x000fe2000001ff00 */
[----:B------:R-:W-:Y:S01]  /*1840*/  STL [R1+0x404], RZ ;  /* 0x000404ff01007387 */ /* 0x000fe20000100800 */
[----:B------:R-:W-:Y:S02]  /*1850*/  CS2R R10, SRZ ;  /* 0x00000000000a7805 */ /* 0x000fe4000001ff00 */
[----:B------:R-:W-:Y:S02]  /*1860*/  CS2R R8, SRZ ;  /* 0x0000000000087805 */ /* 0x000fe4000001ff00 */
[----:B------:R-:W-:Y:S01]  /*1870*/  CS2R R6, SRZ ;  /* 0x0000000000067805 */ /* 0x000fe2000001ff00 */
[----:B------:R-:W-:Y:S01]  /*1880*/  STL [R1+0x400], RZ ;  /* 0x000400ff01007387 */ /* 0x000fe20000100800 */
[----:B------:R-:W-:Y:S01]  /*1890*/  CS2R R4, SRZ ;  /* 0x0000000000047805 */ /* 0x000fe2000001ff00 */
[----:B------:R-:W-:Y:S01]  /*18a0*/  IMAD.MOV.U32 R3, RZ, RZ, RZ ;  /* 0x000000ffff037224 */ /* 0x000fe200078e00ff */
[----:B------:R-:W-:Y:S01]  /*18b0*/  CS2R R24, SRZ ;  /* 0x0000000000187805 */ /* 0x000fe2000001ff00 */
[----:B------:R-:W-:Y:S01]  /*18c0*/  STL [R1+0x3fc], RZ ;  /* 0x0003fcff01007387 */ /* 0x000fe20000100800 */
[----:B------:R-:W-:-:S02]  /*18d0*/  CS2R R26, SRZ ;  /* 0x00000000001a7805 */ /* 0x000fc4000001ff00 */
[----:B------:R-:W-:Y:S02]  /*18e0*/  CS2R R28, SRZ ;  /* 0x00000000001c7805 */ /* 0x000fe4000001ff00 */
[----:B------:R-:W-:Y:S01]  /*18f0*/  CS2R R30, SRZ ;  /* 0x00000000001e7805 */ /* 0x000fe2000001ff00 */
[----:B------:R-:W-:Y:S01]  /*1900*/  STL [R1+0x3f8], RZ ;  /* 0x0003f8ff01007387 */ /* 0x000fe20000100800 */
[----:B------:R-:W-:Y:S02]  /*1910*/  CS2R R32, SRZ ;  /* 0x0000000000207805 */ /* 0x000fe4000001ff00 */
[----:B------:R-:W-:Y:S02]  /*1920*/  CS2R R34, SRZ ;  /* 0x0000000000227805 */ /* 0x000fe4000001ff00 */
        /* <DEDUP_REMOVED lines=77> */
[----:B------:R-:W-:Y:S04]  /*1e00*/  STL [R1+0x3a8], RZ ;  /* 0x0003a8ff01007387 */ /* 0x000fe80000100800 */
        /* <DEDUP_REMOVED lines=106> */
[----:B------:R-:W-:Y:S04]  /*24b0*/  STL [R1], RZ ;  /* 0x000000ff01007387 */ /* 0x000fe80000100800 */
        /* <DEDUP_REMOVED lines=39> */
[----:B------:R-:W-:Y:S01]  /*2730*/  STL [R1+0xa0], RZ ;  /* 0x0000a0ff01007387 */ /* 0x000fe20000100800 */
[----:B------:R-:W0:Y:S03]  /*2740*/  S2R R0, SR_TID.X ;  /* 0x0000000000007919 */ /* 0x000e260000002100 */
        /* <DEDUP_REMOVED lines=8> */
[----:B0-----:R-:W-:-:S03]  /*27d0*/  LOP3.LUT R0, R0, 0x80, RZ, 0xc0, !PT ;  /* 0x0000008000007812 */ /* 0x001fc600078ec0ff */
[----:B------:R-:W-:Y:S01]  /*27e0*/  STL [R1+0xc4], RZ ;  /* 0x0000c4ff01007387 */ /* 0x000fe20000100800 */
[----:B------:R-:W-:-:S03]  /*27f0*/  SHF.R.U32.HI R0, RZ, 0x7, R0 ;  /* 0x00000007ff007819 */ /* 0x000fc60000011600 */
        /* <DEDUP_REMOVED lines=33> */
[----:B------:R-:W0:Y:S04]  /*2a10*/  SHFL.IDX PT, R0, R0, RZ, 0x1f ;  /* 0x00001fff00007589 */ /* 0x000e2800000e0000 */
[----:B------:R1:W-:Y:S04]  /*2a20*/  STL [R1+0x14c], RZ ;  /* 0x00014cff01007387 */ /* 0x0003e80000100800 */
[----:B------:R1:W-:Y:S04]  /*2a30*/  STL [R1+0x150], RZ ;  /* 0x000150ff01007387 */ /* 0x0003e80000100800 */
[----:B------:R1:W-:Y:S04]  /*2a40*/  STL [R1+0x154], RZ ;  /* 0x000154ff01007387 */ /* 0x0003e80000100800 */
[----:B------:R1:W-:Y:S04]  /*2a50*/  STL [R1+0x158], RZ ;  /* 0x000158ff01007387 */ /* 0x0003e80000100800 */
[----:B------:R1:W-:Y:S04]  /*2a60*/  STL [R1+0x15c], RZ ;  /* 0x00015cff01007387 */ /* 0x0003e80000100800 */
[----:B------:R1:W-:Y:S01]  /*2a70*/  STL [R1+0x160], RZ ;  /* 0x000160ff01007387 */ /* 0x0003e20000100800 */
[----:B0-----:R-:W-:Y:S01]  /*2a80*/  R2UR UR12, R0 ;  /* 0x00000000000c72ca */ /* 0x001fe200000e0000 */
[----:B------:R-:W-:-:S02]  /*2a90*/  IMAD.U32 R0, RZ, RZ, UR4 ;  /* 0x00000004ff007e24 */ /* 0x000fc4000f8e00ff */
[----:B------:R1:W-:Y:S04]  /*2aa0*/  STL [R1+0x164], RZ ;  /* 0x000164ff01007387 */ /* 0x0003e80000100800 */
[----:B------:R1:W-:Y:S04]  /*2ab0*/  STL [R1+0x168], RZ ;  /* 0x000168ff01007387 */ /* 0x0003e80000100800 */
[----:B------:R1:W-:Y:S02]  /*2ac0*/  STL [R1+0x16c], RZ ;  /* 0x00016cff01007387 */ /* 0x0003e40000100800 */
[----:B------:R-:W-:-:S02]  /*2ad0*/  ULEA.HI UR11, UR12, UR12, URZ, 0x1 ;  /* 0x0000000c0c0b7291 */ /* 0x000fc4000f8f083f */
[----:B------:R1:W-:Y:S02]  /*2ae0*/  STL [R1+0x170], RZ ;  /* 0x000170ff01007387 */ /* 0x0003e40000100800 */
[----:B------:R-:W-:Y:S02]  /*2af0*/  ULOP3.LUT UR16, UR11, 0xffffe, URZ, 0xc0, !UPT ;  /* 0x000ffffe0b107892 */ /* 0x000fe4000f8ec03f */
[----:B------:R1:W-:Y:S01]  /*2b00*/  STL [R1+0x174], RZ ;  /* 0x000174ff01007387 */ /* 0x0003e20000100800 */
[----:B--2---:R-:W-:Y:S02]  /*2b10*/  ULEA UR11, UR18, UR17, 0x18 ;  /* 0x00000011120b7291 */ /* 0x004fe4000f8ec03f */
[----:B------:R-:W-:Y:S01]  /*2b20*/  UIADD3 UR16, UR12, -UR16, URZ ;  /* 0x800000100c107290 */ /* 0x000fe2000fffe03f */
[----:B------:R1:W-:Y:S03]  /*2b30*/  STL [R1+0x178], RZ ;  /* 0x000178ff01007387 */ /* 0x0003e60000100800 */
[----:B------:R-:W-:Y:S01]  /*2b40*/  ULEA UR16, UR16, UR11, 0xc ;  /* 0x0000000b10107291 */ /* 0x000fe2000f8e603f */
[----:B------:R1:W-:Y:S03]  /*2b50*/  STL [R1+0x17c], RZ ;  /* 0x00017cff01007387 */ /* 0x0003e60000100800 */
[----:B------:R-:W-:Y:S01]  /*2b60*/  UIADD3 UR16, UR16, 0x180, URZ ;  /* 0x0000018010107890 */ /* 0x000fe2000fffe03f */
[----:B------:R1:W-:Y:S03]  /*2b70*/  STL [R1+0x180], RZ ;  /* 0x000180ff01007387 */ /* 0x0003e60000100800 */
[----:B------:R-:W-:Y:S01]  /*2b80*/  USHF.R.U32.HI UR12, URZ, 0x4, UR16 ;  /* 0x000000043f0c7899 */ /* 0x000fe20008011610 */
[----:B------:R1:W-:Y:S03]  /*2b90*/  STL [R1+0x184], RZ ;  /* 0x000184ff01007387 */ /* 0x0003e60000100800 */
[----:B------:R-:W-:Y:S01]  /*2ba0*/  ULOP3.LUT UR12, UR12, 0x3fff, URZ, 0xc0, !UPT ;  /* 0x00003fff0c0c7892 */ /* 0x000fe2000f8ec03f */
[----:B------:R1:W-:Y:S04]  /*2bb0*/  STL [R1+0x188], RZ ;  /* 0x000188ff01007387 */ /* 0x0003e80000100800 */
        /* <DEDUP_REMOVED lines=28> */
[----:B------:R1:W-:Y:S01]  /*2d80*/  STL [R1+0x1fc], RZ ;  /* 0x0001fcff01007387 */ /* 0x0003e20000100800 */
[----:B------:R-:W-:Y:S05]  /*2d90*/  @!P0 BRA `(.L_x_17) ;  /* 0x0000004000c08947 */ /* 0x000fea0003800000 */
[----:B------:R-:W-:-:S06]  /*2da0*/  UISETP.NE.AND UP0, UPT, UR22, 0x3, UPT ;  /* 0x000000031600788c */ /* 0x000fcc000bf05270 */
[----:B------:R-:W-:-:S13]  /*2db0*/  PLOP3.LUT P1, PT, PT, PT, UP0, 0x80, 0x0 ;  /* 0x000000000000781c */ /* 0x000fda0003f2f008 */
[----:B------:R-:W-:Y:S05]  /*2dc0*/  @!P1 BRA `(.L_x_18) ;  /* 0x0000000000049947 */ /* 0x000fea0003800000 */
[----:B------:R-:W-:Y:S01]  /*2dd0*/  BPT.TRAP 0x1 ;  /* 0x000000040000795c */ /* 0x000fe20000300000 */
.L_x_18:
[----:B------:R-:W-:Y:S01]  /*2de0*/  ULEA UR6, UR5, UR11, 0x3 ;  /* 0x0000000b05067291 */ /* 0x000fe2000f8e183f */
[----:B------:R-:W-:-:S05]  /*2df0*/  IMAD.U32 R0, RZ, RZ, UR4 ;  /* 0x00000004ff007e24 */ /* 0x000fca000f8e00ff */
[----:B------:R-:W-:-:S04]  /*2e00*/  SHF.L.U32 R0, R0, 0x1f, RZ ;  /* 0x0000001f00007819 */ /* 0x000fc800000006ff */
[----:B------:R0:W2:Y:S01]  /*2e10*/  SYNCS.PHASECHK.TRANS64.TRYWAIT P0, [UR6], R0 ;  /* 0x00000000ff0075a7 */ /* 0x0000a20008000146 */
[----:B------:R-:W-:Y:S05]  /*2e20*/  @!P1 BRA `(.L_x_19) ;  /* 0x0000000000049947 */ /* 0x000fea0003800000 */
[----:B------:R-:W-:Y:S01]  /*2e30*/  BPT.TRAP 0x1 ;  /* 0x000000040000795c */ /* 0x000fe20000300000 */
.L_x_19:
[----:B--2---:R-:W-:Y:S05]  /*2e40*/  @P0 BRA `(.L_x_20) ;  /* 0x0000000000080947 */ /* 0x004fea0003800000 */
[----:B------:R-:W2:Y:S02]  /*2e50*/  SYNCS.PHASECHK.TRANS64.TRYWAIT P0, [UR6], R0 ;  /* 0x00000000ff0075a7 */ /* 0x000ea40008000146 */
[----:B--2---:R-:W-:Y:S05]  /*2e60*/  @!P0 BRA `(.L_x_21) ;  /* 0x0000022400f08947 */ /* 0x004fea0003800000 */
.L_x_20:
[----:B------:R-:W-:Y:S01]  /*2e70*/  UIADD3 UR6, UR11, 0x1c180, URZ ;  /* 0x0001c1800b067890 */ /* 0x000fe2000fffe03f */
[----:B------:R-:W-:Y:S01]  /*2e80*/  WARPGROUP.ARRIVE ;  /* 0x00000000000079c5 */ /* 0x000fe20000000000 */
[----:B------:R-:W-:Y:S02]  /*2e90*/  ULOP3.LUT UR7, UR12, 0x10000, URZ, 0xfc, !UPT ;  /* 0x000100000c077892 */ /* 0x000fe4000f8efc3f */
[----:B------:R-:W-:Y:S02]  /*2ea0*/  USHF.R.U32.HI UR6, URZ, 0x4, UR6 ;  /* 0x000000043f067899 */ /* 0x000fe40008011606 */
[----:B------:R-:W-:Y:S02]  /*2eb0*/  ULEA UR7, UR5, UR7, 0xa ;  /* 0x0000000705077291 */ /* 0x000fe4000f8e503f */
[----:B------:R-:W-:Y:S01]  /*2ec0*/  ULOP3.LUT UR6, UR6, 0x3fff, URZ, 0xc0, !UPT ;  /* 0x00003fff06067892 */ /* 0x000fe2000f8ec03f */
[----:B------:R-:W-:Y:S01]  /*2ed0*/  UMOV UR17, 0x80000020 ;  /* 0x8000002000117882 */ /* 0x000fe20000000000 */
[----:B------:R-:W-:-:S02]  /*2ee0*/  UMOV UR19, 0x80000020 ;  /* 0x8000002000137882 */ /* 0x000fc40000000000 */
[----:B------:R-:W-:Y:S01]  /*2ef0*/  ULOP3.LUT UR6, UR6, 0x10000, URZ, 0xfc, !UPT ;  /* 0x0001000006067892 */ /* 0x000fe2000f8efc3f */
[----:B------:R-:W-:-:S03]  /*2f00*/  UMOV UR16, UR7 ;  /* 0x0000000700107c82 */ /* 0x000fc60008000000 */
[----:B------:R-:W-:-:S03]  /*2f10*/  ULEA UR8, UR5, UR6, 0xa ;  /* 0x0000000605087291 */ /* 0x000fc6000f8e503f */
[----:B------:R-:W-:-:S04]  /*2f20*/  UMOV UR6, 0x2 ;  /* 0x0000000200067882 */ /* 0x000fc80000000000 */
[----:B------:R-:W-:Y:S02]  /*2f30*/  UMOV UR18, UR8 ;  /* 0x0000000800127c82 */ /* 0x000fe40008000000 */
[----:B------:R-:W-:Y:S01]  /*2f40*/  QGMMA.64x256x32.F32.E4M3.E4M3 R24, gdesc[UR16], RZ, !UPT, gsb0 ;  /* 0x03e00000101879f3 */ /* 0x000fe2000c0008ff */
[----:B------:R-:W-:Y:S01]  /*2f50*/  UIADD3 UR16, UR7, 0x200, URZ ;  /* 0x0000020007107890 */ /* 0x000fe2000fffe03f */
[----:B------:R-:W-:Y:S01]  /*2f60*/  UMOV UR17, 0x80000020 ;  /* 0x8000002000117882 */ /* 0x000fe20000000000 */
[----:B------:R-:W-:Y:S02]  /*2f70*/  WARPGROUP.DEPBAR.LE gsb0, 0x0 ;  /* 0x00008000000079c5 */ /* 0x000fe40000010000 */
[----:B------:R-:W-:Y:S04]  /*2f80*/  STL.64 [R1], R24 ;  /* 0x0000001801007387 */ /* 0x000fe80000100a00 */
[----:B------:R-:W-:Y:S04]  /*2f90*/  STL.64 [R1+0x8], R26 ;  /* 0x0000081a01007387 */ /* 0x000fe80000100a00 */
        /* <DEDUP_REMOVED lines=61> */
[----:B------:R3:W-:Y:S02]  /*3370*/  STL.64 [R1+0x1f8], R150 ;  /* 0x0001f89601007387 */ /* 0x0007e40000100a00 */
[----:B---3--:R-:W-:-:S06]  /*3380*/  WARPGROUP.ARRIVE ;  /* 0x00000000000079c5 */ /* 0x008fcc0000000000 */
[----:B------:R-:W-:Y:S03]  /*3390*/  QGMMA.64x256x32.F32.E4M3.E4M3 R24, gdesc[UR16], RZ, !UPT, gsb0 ;  /* 0x03e00000101879f3 */ /* 0x000fe6000c0008ff */
[----:B------:R-:W-:Y:S02]  /*33a0*/  WARPGROUP.DEPBAR.LE gsb0, 0x0 ;  /* 0x00008000000079c5 */ /* 0x000fe40000010000 */
        /* <DEDUP_REMOVED lines=21> */
[----:B------:R3:W-:Y:S04]  /*3500*/  STL.64 [R1+0x478], R108 ;  /* 0x0004786c01007387 */ /* 0x0007e80000100a00 */
        /* <DEDUP_REMOVED lines=70> */
[----:B---3--:R-:W3:Y:S04]  /*3970*/  LDL.LU.64 R108, [R1] ;  /* 0x00000000016c7983 */ /* 0x008ee80000300a00 */
[----:B------:R-:W3:Y:S04]  /*3980*/  LDL.LU.64 R110, [R1+0x8] ;  /* 0x00000800016e7983 */ /* 0x000ee80000300a00 */
        /* <DEDUP_REMOVED lines=61> */
[----:B------:R-:W3:Y:S01]  /*3d60*/  LDL.LU.64 R234, [R1+0x1f8] ;  /* 0x0001f80001ea7983 */ /* 0x000ee20000300a00 */
[----:B------:R-:W-:-:S02]  /*3d70*/  UIADD3 UR16, UR7, 0x2, URZ ;  /* 0x0000000207107890 */ /* 0x000fc4000fffe03f */
[----:B------:R-:W-:Y:S01]  /*3d80*/  UIADD3 UR18, UR8, 0x2, URZ ;  /* 0x0000000208127890 */ /* 0x000fe2000fffe03f */
[----:B------:R-:W-:Y:S01]  /*3d90*/  STL [R1+0x338], RZ ;  /* 0x000338ff01007387 */ /* 0x000fe20000100800 */
[----:B------:R-:W-:Y:S01]  /*3da0*/  UMOV UR17, 0x80000020 ;  /* 0x8000002000117882 */ /* 0x000fe20000000000 */
[----:B------:R-:W-:Y:S02]  /*3db0*/  UMOV UR19, 0x80000020 ;  /* 0x8000002000137882 */ /* 0x000fe40000000000 */
        /* <DEDUP_REMOVED lines=25> */
[----:B---3--:R-:W-:-:S06]  /*3f50*/  WARPGROUP.ARRIVE ;  /* 0x00000000000079c5 */ /* 0x008fcc0000000000 */
[----:B------:R-:W-:Y:S03]  /*3f60*/  QGMMA.64x256x32.F32.E4M3.E4M3 R108, gdesc[UR16], R108, gsb0 ;  /* 0x03e00000106c79f3 */ /* 0x000fe6000800086c */
[----:B------:R-:W-:Y:S02]  /*3f70*/  WARPGROUP.DEPBAR.LE gsb0, 0x0 ;  /* 0x00008000000079c5 */ /* 0x000fe40000010000 */
[----:B------:R-:W-:Y:S01]  /*3f80*/  STL.64 [R1], R108 ;  /* 0x0000006c01007387 */ /* 0x000fe20000100a00 */
[----:B------:R-:W-:Y:S01]  /*3f90*/  UIADD3 UR16, UR7, 0x202, URZ ;  /* 0x0000020207107890 */ /* 0x000fe2000fffe03f */
[----:B------:R-:W-:Y:S02]  /*3fa0*/  IMAD.MOV.U32 R2, RZ, RZ, R234 ;  /* 0x000000ffff027224 */ /* 0x000fe400078e00ea */
[----:B------:R-:W-:Y:S01]  /*3fb0*/  STL.64 [R1+0x8], R110 ;  /* 0x0000086e01007387 */ /* 0x000fe20000100a00 */
[----:B------:R-:W-:Y:S01]  /*3fc0*/  UMOV UR17, 0x80000020 ;  /* 0x8000002000117882 */ /* 0x000fe20000000000 */
[----:B------:R-:W-:Y:S01]  /*3fd0*/  ULDC UR7, c[0x0][0x50c] ;  /* 0x0001430000077ab9 */ /* 0x000fe20000000800 */
[----:B0-2---:R-:W-:Y:S01]  /*3fe0*/  IMAD.MOV.U32 R0, RZ, RZ, R235 ;  /* 0x000000ffff007224 */ /* 0x005fe200078e00eb */
        /* <DEDUP_REMOVED lines=62> */
[----:B0-----:R-:W3:Y:S04]  /*43d0*/  LDL.LU.64 R150, [R1+0x520] ;  /* 0x0005200001967983 */ /* 0x001ee80000300a00 */
        /* <DEDUP_REMOVED lines=21> */
[----:B------:R-:W-:Y:S01]  /*4530*/  UISETP.NE.AND UP0, UPT, UR7, 0x2, UPT ;  /* 0x000000020700788c */ /* 0x000fe2000bf05270 */
[----:B------:R-:W-:-:S02]  /*4540*/  CS2R R236, SRZ ;  /* 0x0000000000ec7805 */ /* 0x000fc4000001ff00 */
[----:B--2---:R-:W-:Y:S01]  /*4550*/  CS2R R234, SRZ ;  /* 0x0000000000ea7805 */ /* 0x004fe2000001ff00 */
[----:B------:R0:W-:Y:S01]  /*4560*/  STL [R1+0x2d0], RZ ;  /* 0x0002d0ff01007387 */ /* 0x0001e20000100800 */
[----:B------:R-:W-:Y:S01]  /*4570*/  USEL UR7, URZ, 0x1, UP0 ;  /* 0x000000013f077887 */ /* 0x000fe20008000000 */
[----:B------:R-:W-:Y:S02]  /*4580*/  CS2R R232, SRZ ;  /* 0x0000000000e87805 */ /* 0x000fe4000001ff00 */
[----:B------:R-:W-:Y:S01]  /*4590*/  CS2R R230, SRZ ;  /* 0x0000000000e67805 */ /* 0x000fe2000001ff00 */
[----:B------:R0:W-:Y:S01]  /*45a0*/  STL [R1+0x2cc], RZ ;  /* 0x0002ccff01007387 */ /* 0x0001e20000100800 */
[----:B------:R-:W-:Y:S02]  /*45b0*/  CS2R R228, SRZ ;  /* 0x0000000000e47805 */ /* 0x000fe4000001ff00 */
[----:B------:R-:W-:Y:S02]  /*45c0*/  CS2R R226, SRZ ;  /* 0x0000000000e27805 */ /* 0x000fe4000001ff00 */
[----:B------:R-:W-:Y:S01]  /*45d0*/  ISETP.NE.AND P0, PT, RZ, UR7, PT ;  /* 0x00000007ff007c0c */ /* 0x000fe2000bf05270 */
[----:B------:R0:W-:Y:S01]  /*45e0*/  STL [R1+0x2c8], RZ ;  /* 0x0002c8ff01007387 */ /* 0x0001e20000100800 */
[----:B------:R-:W-:-:S02]  /*45f0*/  CS2R R224, SRZ ;  /* 0x0000000000e07805 */ /* 0x000fc4000001ff00 */
[----:B------:R-:W-:Y:S02]  /*4600*/  CS2R R222, SRZ ;  /* 0x0000000000de7805 */ /* 0x000fe4000001ff00 */
[----:B------:R-:W-:Y:S01]  /*4610*/  CS2R R220, SRZ ;  /* 0x0000000000dc7805 */ /* 0x000fe2000001ff00 */
[----:B------:R0:W-:Y:S01]  /*4620*/  STL [R1+0x2c4], RZ ;  /* 0x0002c4ff01007387 */ /* 0x0001e20000100800 */
[----:B------:R-:W-:Y:S02]  /*4630*/  CS2R R218, SRZ ;  /* 0x0000000000da7805 */ /* 0x000fe4000001ff00 */
[----:B------:R-:W-:Y:S02]  /*4640*/  CS2R R216, SRZ ;  /* 0x0000000000d87805 */ /* 0x000fe4000001ff00 */
[----:B------:R-:W-:Y:S01]  /*4650*/  CS2R R214, SRZ ;  /* 0x0000000000d67805 */ /* 0x000fe2000001ff00 */
        /* <DEDUP_REMOVED lines=54> */
[----:B------:R-:W-:Y:S01]  /*49c0*/  CS2R R4, SRZ ;  /* 0x0000000000047805 */ /* 0x000fe2000001ff00 */
[----:B------:R-:W-:Y:S01]  /*49d0*/  IMAD.MOV.U32 R3, RZ, RZ, RZ ;  /* 0x000000ffff037224 */ /* 0x000fe200078e00ff */
        /* <DEDUP_REMOVED lines=35> */
[----:B---3--:R-:W-:-:S06]  /*4c10*/  WARPGROUP.ARRIVE ;  /* 0x00000000000079c5 */ /* 0x008fcc0000000000 */
[----:B------:R-:W-:Y:S03]  /*4c20*/  QGMMA.64x256x32.F32.E4M3.E4M3 R24, gdesc[UR16], R24, gsb0 ;  /* 0x03e00000101879f3 */ /* 0x000fe60008000818 */
[----:B------:R-:W-:Y:S02]  /*4c30*/  WARPGROUP.DEPBAR.LE gsb0, 0x0 ;  /* 0x00008000000079c5 */ /* 0x000fe40000010000 */
[----:B0-----:R-:W-:Y:S05]  /*4c40*/  @!P0 BRA `(.L_x_22) ;  /* 0x0000002000f88947 */ /* 0x001fea0003800000 */
[----:B------:R-:W2:Y:S04]  /*4c50*/  LDL R3, [R1] ;  /* 0x0000000001037983 */ /* 0x000ea80000100800 */
[----:B------:R-:W3:Y:S04]  /*4c60*/  LDL R4, [R1+0x4] ;  /* 0x0000040001047983 */ /* 0x000ee80000100800 */
[----:B------:R-:W4:Y:S04]  /*4c70*/  LDL R5, [R1+0x8] ;  /* 0x0000080001057983 */ /* 0x000f280000100800 */
[----:B------:R-:W5:Y:S04]  /*4c80*/  LDL R6, [R1+0xc] ;  /* 0x00000c0001067983 */ /* 0x000f680000100800 */
        /* <DEDUP_REMOVED lines=101> */
[----:B------:R0:W-:Y:S04]  /*52e0*/  STL [R1+0x4c4], R131 ;  /* 0x0004c48301007387 */ /* 0x0001e80000100800 */
[----:B0-----:R-:W5:Y:S04]  /*52f0*/  LDL R131, [R1+0x1a4] ;  /* 0x0001a40001837983 */ /* 0x001f680000100800 */
        /* <DEDUP_REMOVED lines=39> */
[----:B0-----:R-:W5:Y:S01]  /*5570*/  LDL R151, [R1+0x1f4] ;  /* 0x0001f40001977983 */ /* 0x001f620000100800 */
[----:B------:R-:W-:-:S01]  /*5580*/  FADD R2, RZ, R2 ;  /* 0x00000002ff027221 */ /* 0x000fc20000000000 */
[----:B------:R-:W-:Y:S01]  /*5590*/  FADD R0, RZ, R0 ;  /* 0x00000000ff007221 */ /* 0x000fe20000000000 */
[----:B--2---:R-:W-:-:S01]  /*55a0*/  FADD R3, RZ, R3 ;  /* 0x00000003ff037221 */ /* 0x004fc20000000000 */
[----:B---3--:R-:W-:Y:S01]  /*55b0*/  FADD R4, RZ, R4 ;  /* 0x00000004ff047221 */ /* 0x008fe20000000000 */
[----:B----4-:R-:W-:-:S01]  /*55c0*/  FADD R5, RZ, R5 ;  /* 0x00000005ff057221 */ /* 0x010fc20000000000 */
[----:B-----5:R-:W-:Y:S01]  /*55d0*/  FADD R6, RZ, R6 ;  /* 0x00000006ff067221 */ /* 0x020fe20000000000 */
[----:B------:R-:W-:-:S01]  /*55e0*/  FADD R7, RZ, R7 ;  /* 0x00000007ff077221 */ /* 0x000fc20000000000 */
[----:B------:R-:W-:Y:S01]  /*55f0*/  FADD R8, RZ, R8 ;  /* 0x00000008ff087221 */ /* 0x000fe20000000000 */
        /* <DEDUP_REMOVED lines=13> */
[----:B------:R-:W2:Y:S01]  /*56d0*/  LDL.LU R131, [R1+0x4c4] ;  /* 0x0004c40001837983 */ /* 0x000ea20000300800 */
        /* <DEDUP_REMOVED lines=13> */
[----:B------:R-:W3:Y:S01]  /*57b0*/  LDL.LU R132, [R1+0x4c0] ;  /* 0x0004c00001847983 */ /* 0x000ee20000300800 */
        /* <DEDUP_REMOVED lines=16> */
[----:B------:R0:W-:Y:S01]  /*58c0*/  STL [R1+0x200], R133 ;  /* 0x0002008501007387 */ /* 0x0001e20000100800 */
        /* <DEDUP_REMOVED lines=9> */
[----:B0-----:R-:W4:Y:S01]  /*5960*/  LDL.LU R133, [R1+0x4bc] ;  /* 0x0004bc0001857983 */ /* 0x001f220000300800 */
[----:B------:R-:W-:-:S01]  /*5970*/  FADD R184, RZ, R184 ;  /* 0x000000b8ffb87221 */ /* 0x000fc20000000000 */
[----:B------:R-:W-:Y:S01]  /*5980*/  FADD R185, RZ, R185 ;  /* 0x000000b9ffb97221 */ /* 0x000fe20000000000 */
[----:B------:R-:W-:-:S01]  /*5990*/  FADD R186, RZ, R186 ;  /* 0x000000baffba7221 */ /* 0x000fc20000000000 */
        /* <DEDUP_REMOVED lines=10> */
[----:B0-----:R-:W5:Y:S01]  /*5a40*/  LDL.LU R134, [R1+0x4b8] ;  /* 0x0004b80001867983 */ /* 0x001f620000300800 */
        /* <DEDUP_REMOVED lines=52> */
[----:B0-----:R-:W5:Y:S04]  /*5d90*/  LDL.LU R138, [R1+0x4a8] ;  /* 0x0004a800018a7983 */ /* 0x001f680000300800 */
[----:B------:R0:W-:Y:S01]  /*5da0*/  STL [R1+0x218], R139 ;  /* 0x0002188b01007387 */ /* 0x0001e20000100800 */
[----:B------:R-:W-:-:S03]  /*5db0*/  FADD R140, RZ, R140 ;  /* 0x0000008cff8c7221 */ /* 0x000fc60000000000 */
        /* <DEDUP_REMOVED lines=34> */
[----:B------:R0:W-:Y:S04]  /*5fe0*/  STL [R1+0x248], R151 ;  /* 0x0002489701007387 */ /* 0x0001e80000100800 */
[----:B0-----:R-:W5:Y:S04]  /*5ff0*/  LDL.LU R151, [R1+0x474] ;  /* 0x0004740001977983 */ /* 0x001f680000300800 */
[----:B------:R0:W-:Y:S04]  /*6000*/  STL [R1+0x24c], R2 ;  /* 0x00024c0201007387 */ /* 0x0001e80000100800 */
[----:B------:R1:W-:Y:S01]  /*6010*/  STL [R1+0x250], R0 ;  /* 0x0002500001007387 */ /* 0x0003e20000100800 */
[----:B0-----:R-:W-:-:S01]  /*6020*/  FADD R2, RZ, R24 ;  /* 0x00000018ff027221 */ /* 0x001fc20000000000 */
[----:B-1----:R-:W-:-:S04]  /*6030*/  FADD R0, RZ, R25 ;  /* 0x00000019ff007221 */ /* 0x002fc80000000000 */
        /* <DEDUP_REMOVED lines=211> */
[----:B--2---:R-:W-:-:S04]  /*6d70*/  FADD R0, RZ, R131 ;  /* 0x00000083ff007221 */ /* 0x004fc80000000000 */
[----:B------:R3:W-:Y:S04]  /*6d80*/  STL [R1+0x3fc], R2 ;  /* 0x0003fc0201007387 */ /* 0x0007e80000100800 */
[----:B------:R4:W-:Y:S01]  /*6d90*/  STL [R1+0x400], R0 ;  /* 0x0004000001007387 */ /* 0x0009e20000100800 */
[----:B---3--:R-:W-:-:S01]  /*6da0*/  FADD R2, RZ, R132 ;  /* 0x00000084ff027221 */ /* 0x008fc20000000000 */
[----:B----4-:R-:W-:-:S04]  /*6db0*/  FADD R0, RZ, R133 ;  /* 0x00000085ff007221 */ /* 0x010fc80000000000 */
[----:B------:R5:W-:Y:S04]  /*6dc0*/  STL [R1+0x404], R2 ;  /* 0x0004040201007387 */ /* 0x000be80000100800 */
[----:B------:R0:W-:Y:S01]  /*6dd0*/  STL [R1+0x408], R0 ;  /* 0x0004080001007387 */ /* 0x0001e20000100800 */
[----:B-----5:R-:W-:-:S01]  /*6de0*/  FADD R2, RZ, R134 ;  /* 0x00000086ff027221 */ /* 0x020fc20000000000 */
[----:B0-----:R-:W-:-:S04]  /*6df0*/  FADD R0, RZ, R135 ;  /* 0x00000087ff007221 */ /* 0x001fc80000000000 */
        /* <DEDUP_REMOVED lines=34> */
[----:B------:R-:W-:-:S05]  /*7020*/  UMOV UR6, URZ ;  /* 0x0000003f00067c82 */ /* 0x000fca0008000000 */
.L_x_22:
[----:B------:R-:W-:-:S04]  /*7030*/  UIADD3 UR23, UR5, 0x1, URZ ;  /* 0x0000000105177890 */ /* 0x000fc8000fffe03f */
[----:B------:R-:W-:-:S04]  /*7040*/  UISETP.NE.AND UP0, UPT, UR23, 0x7, UPT ;  /* 0x000000071700788c */ /* 0x000fc8000bf05270 */
[----:B------:R-:W-:Y:S02]  /*7050*/  USEL UR8, URZ, 0x1, UP0 ;  /* 0x000000013f087887 */ /* 0x000fe40008000000 */
[----:B------:R-:W-:Y:S02]  /*7060*/  USEL UR23, UR23, URZ, UP0 ;  /* 0x0000003f17177287 */ /* 0x000fe40008000000 */
[----:B------:R-:W-:-:S06]  /*7070*/  ULOP3.LUT UR8, UR4, UR8, URZ, 0x3c, !UPT ;  /* 0x0000000804087292 */ /* 0x000fcc000f8e3c3f */
[----:B0-----:R-:W-:Y:S01]  /*7080*/  IMAD.U32 R0, RZ, RZ, UR8 ;  /* 0x00000008ff007e24 */ /* 0x001fe2000f8e00ff */
[----:B------:R-:W-:-:S06]  /*7090*/  UMOV UR8, 0x1 ;  /* 0x0000000100087882 */ /* 0x000fcc0000000000 */
.L_x_17:
[----:B------:R-:W-:-:S04]  /*70a0*/  UISETP.LT.AND UP0, UPT, UR9, 0x1, UPT ;  /* 0x000000010900788c */ /* 0x000fc8000bf01270 */
[----:B------:R-:W-:-:S04]  /*70b0*/  USEL UR16, UR9, 0x1, UP0 ;  /* 0x0000000109107887 */ /* 0x000fc80008000000 */
[----:B------:R-:W-:-:S04]  /*70c0*/  UIADD3 UR16, UR9, -UR16, URZ ;  /* 0x8000001009107290 */ /* 0x000fc8000fffe03f */
[----:B------:R-:W-:-:S06]  /*70d0*/  UISETP.GE.AND UP0, UPT, UR16, 0x1, UPT ;  /* 0x000000011000788c */ /* 0x000fcc000bf06270 */
[----:B------:R-:W-:-:S13]  /*70e0*/  PLOP3.LUT P0, PT, PT, PT, UP0, 0x80, 0x0 ;  /* 0x000000000000781c */ /* 0x000fda0003f0f008 */
[----:B------:R-:W-:Y:S05]  /*70f0*/  @!P0 BRA `(.L_x_23) ;  /* 0x0000006000688947 */ /* 0x000fea0003800000 */
[----:B------:R-:W-:Y:S01]  /*7100*/  UMOV UR24, UR16 ;  /* 0x0000001000187c82 */ /* 0x000fe20008000000 */
[----:B------:R-:W-:Y:S01]  /*7110*/  UMOV UR25, UR5 ;  /* 0x0000000500197c82 */ /* 0x000fe20008000000 */
[----:B------:R-:W-:-:S05]  /*7120*/  ULDC UR26, c[0x0][0x50c] ;  /* 0x00014300001a7ab9 */ /* 0x000fca0000000800 */
.L_x_31:
[----:B------:R-:W-:-:S06]  /*7130*/  UISETP.NE.AND UP0, UPT, UR22, 0x3, UPT ;  /* 0x000000031600788c */ /* 0x000fcc000bf05270 */
[----:B------:R-:W-:-:S13]  /*7140*/  PLOP3.LUT P1, PT, PT, PT, UP0, 0x80, 0x0 ;  /* 0x000000000000781c */ /* 0x000fda0003f2f008 */
[----:B------:R-:W-:Y:S05]  /*7150*/  @!P1 BRA `(.L_x_24) ;  /* 0x0000000000049947 */ /* 0x000fea0003800000 */
[----:B------:R-:W-:Y:S01]  /*7160*/  BPT.TRAP 0x1 ;  /* 0x000000040000795c */ /* 0x000fe20000300000 */
.L_x_24:
[----:B------:R-:W0:Y:S01]  /*7170*/  S2UR UR16, SR_CgaCtaId ;  /* 0x00000000001079c3 */ /* 0x000e220000008800 */
[----:B------:R-:W-:Y:S01]  /*7180*/  UMOV UR11, 0x400 ;  /* 0x00000400000b7882 */ /* 0x000fe20000000000 */
[----:B------:R-:W-:Y:S01]  /*7190*/  SHF.L.U32 R2, R0, 0x1f, RZ ;  /* 0x0000001f00027819 */ /* 0x000fe200000006ff */
[----:B0-----:R-:W-:-:S04]  /*71a0*/  ULEA UR11, UR16, UR11, 0x18 ;  /* 0x0000000b100b7291 */ /* 0x001fc8000f8ec03f */
[----:B------:R-:W-:-:S09]  /*71b0*/  ULEA UR16, UR23, UR11, 0x3 ;  /* 0x0000000b17107291 */ /* 0x000fd2000f8e183f */
[----:B------:R0:W2:Y:S01]  /*71c0*/  SYNCS.PHASECHK.TRANS64.TRYWAIT P0, [UR16], R2 ;  /* 0x00000002ff0075a7 */ /* 0x0000a20008000150 */
[----:B------:R-:W-:Y:S05]  /*71d0*/  @!P1 BRA `(.L_x_25) ;  /* 0x0000000000049947 */ /* 0x000fea0003800000 */
[----:B------:R-:W-:Y:S01]  /*71e0*/  BPT.TRAP 0x1 ;  /* 0x000000040000795c */ /* 0x000fe20000300000 */
.L_x_25:
[----:B--2---:R-:W-:Y:S05]  /*71f0*/  @P0 BRA `(.L_x_26) ;  /* 0x0000000000080947 */ /* 0x004fea0003800000 */
[----:B------:R-:W2:Y:S02]  /*7200*/  SYNCS.PHASECHK.TRANS64.TRYWAIT P0, [UR16], R2 ;  /* 0x00000002ff0075a7 */ /* 0x000ea40008000150 */
[----:B--2---:R-:W-:Y:S05]  /*7210*/  @!P0 BRA `(.L_x_27) ;  /* 0x000001e4001c8947 */ /* 0x004fea0003800000 */
.L_x_26:
        /* <DEDUP_REMOVED lines=64> */
[----:B--2---:R-:W2:Y:S04]  /*7620*/  LDL.LU.64 R108, [R1] ;  /* 0x00000000016c7983 */ /* 0x004ea80000300a00 */
[----:B------:R-:W2:Y:S04]  /*7630*/  LDL.LU.64 R110, [R1+0x8] ;  /* 0x00000800016e7983 */ /* 0x000ea80000300a00 */
        /* <DEDUP_REMOVED lines=61> */
[----:B------:R-:W2:Y:S01]  /*7a10*/  LDL.LU.64 R234, [R1+0x1f8] ;  /* 0x0001f80001ea7983 */ /* 0x000ea20000300a00 */
[----:B------:R-:W-:-:S02]  /*7a20*/  UIADD3 UR16, UR11, 0x1c180, URZ ;  /* 0x0001c1800b107890 */ /* 0x000fc4000fffe03f */
[----:B------:R-:W-:Y:S02]  /*7a30*/  UISETP.NE.AND UP0, UPT, UR7, URZ, UPT ;  /* 0x0000003f0700728c */ /* 0x000fe4000bf05270 */
[----:B------:R-:W-:Y:S02]  /*7a40*/  USHF.R.U32.HI UR16, URZ, 0x4, UR16 ;  /* 0x000000043f107899 */ /* 0x000fe40008011610 */
[----:B------:R-:W-:Y:S02]  /*7a50*/  USEL UR8, UR8, URZ, !UP0 ;  /* 0x0000003f08087287 */ /* 0x000fe4000c000000 */
[----:B------:R-:W-:Y:S02]  /*7a60*/  ULOP3.LUT UR16, UR16, 0x3fff, URZ, 0xc0, !UPT ;  /* 0x00003fff10107892 */ /* 0x000fe4000f8ec03f */
[----:B------:R-:W-:Y:S02]  /*7a70*/  UISETP.NE.U32.AND UP0, UPT, UR8, URZ, UPT ;  /* 0x0000003f0800728c */ /* 0x000fe4000bf05070 */
[----:B------:R-:W-:-:S02]  /*7a80*/  ULOP3.LUT UR7, UR12, 0x10000, URZ, 0xfc, !UPT ;  /* 0x000100000c077892 */ /* 0x000fc4000f8efc3f */
[----:B------:R-:W-:Y:S02]  /*7a90*/  ULOP3.LUT UR8, UR16, 0x10000, URZ, 0xfc, !UPT ;  /* 0x0001000010087892 */ /* 0x000fe4000f8efc3f */
[----:B------:R-:W-:Y:S02]  /*7aa0*/  ULEA UR7, UR23, UR7, 0xa ;  /* 0x0000000717077291 */ /* 0x000fe4000f8e503f */
[----:B------:R-:W-:Y:S01]  /*7ab0*/  ULEA UR8, UR23, UR8, 0xa ;  /* 0x0000000817087291 */ /* 0x000fe2000f8e503f */
[----:B------:R-:W-:Y:S01]  /*7ac0*/  UMOV UR17, 0x80000020 ;  /* 0x8000002000117882 */ /* 0x000fe20000000000 */
[----:B------:R-:W-:-:S03]  /*7ad0*/  UMOV UR19, 0x80000020 ;  /* 0x8000002000137882 */ /* 0x000fc60000000000 */
[----:B------:R-:W-:Y:S02]  /*7ae0*/  UMOV UR16, UR7 ;  /* 0x0000000700107c82 */ /* 0x000fe40008000000 */
[----:B------:R-:W-:Y:S01]  /*7af0*/  UMOV UR18, UR8 ;  /* 0x0000000800127c82 */ /* 0x000fe20008000000 */
[----:B--2---:R-:W-:-:S06]  /*7b00*/  WARPGROUP.ARRIVE ;  /* 0x00000000000079c5 */ /* 0x004fcc0000000000 */
[----:B------:R-:W-:Y:S03]  /*7b10*/  QGMMA.64x256x32.F32.E4M3.E4M3 R108, gdesc[UR16], R108, UP0, gsb0 ;  /* 0x03e00000106c79f3 */ /* 0x000fe6000b80086c */
        /* <DEDUP_REMOVED lines=65> */
[----:B--2---:R-:W2:Y:S04]  /*7f30*/  LDL.LU.64 R234, [R1+0x870] ;  /* 0x0008700001ea7983 */ /* 0x004ea80000300a00 */
[----:B------:R-:W3:Y:S04]  /*7f40*/  LDL.LU.64 R232, [R1+0x868] ;  /* 0x0008680001e87983 */ /* 0x000ee80000300a00 */
[----:B------:R-:W4:Y:S04]  /*7f50*/  LDL.LU.64 R230, [R1+0x860] ;  /* 0x0008600001e67983 */ /* 0x000f280000300a00 */
        /* <DEDUP_REMOVED lines=60> */
[----:B------:R-:W4:Y:S01]  /*8320*/  LDL.LU.64 R108, [R1+0x678] ;  /* 0x00067800016c7983 */ /* 0x000f220000300a00 */
[----:B------:R-:W-:Y:S01]  /*8330*/  UIADD3 UR16, UR7, 0x200, URZ ;  /* 0x0000020007107890 */ /* 0x000fe2000fffe03f */
[----:B------:R-:W-:-:S02]  /*8340*/  UMOV UR17, 0x80000020 ;  /* 0x8000002000117882 */ /* 0x000fc40000000000 */
[----:B--2---:R-:W-:Y:S04]  /*8350*/  STL.64 [R1+0x670], R234 ;  /* 0x000670ea01007387 */ /* 0x004fe80000100a00 */
[----:B---3--:R-:W-:Y:S04]  /*8360*/  STL.64 [R1+0x668], R232 ;  /* 0x000668e801007387 */ /* 0x008fe80000100a00 */
[----:B----4-:R-:W-:Y:S04]  /*8370*/  STL.64 [R1+0x660], R230 ;  /* 0x000660e601007387 */ /* 0x010fe80000100a00 */
        /* <DEDUP_REMOVED lines=38> */
[----:B------:R-:W-:Y:S01]  /*85e0*/  STL.64 [R1+0x528], R152 ;  /* 0x0005289801007387 */ /* 0x000fe20000100a00 */
[----:B------:R-:W-:-:S06]  /*85f0*/  WARPGROUP.ARRIVE ;  /* 0x00000000000079c5 */ /* 0x000fcc0000000000 */
[----:B------:R-:W-:Y:S03]  /*8600*/  QGMMA.64x256x32.F32.E4M3.E4M3 R24, gdesc[UR16], R24, UP0, gsb0 ;  /* 0x03e00000101879f3 */ /* 0x000fe6000b800818 */
        /* <DEDUP_REMOVED lines=88> */
[----:B------:R-:W-:Y:S01]  /*8b90*/  UIADD3 UR18, UR8, 0x2, URZ ;  /* 0x0000000208127890 */ /* 0x000fe2000fffe03f */
[----:B------:R-:W-:Y:S01]  /*8ba0*/  UMOV UR17, 0x80000020 ;  /* 0x8000002000117882 */ /* 0x000fe20000000000 */
[----:B------:R-:W-:Y:S01]  /*8bb0*/  UMOV UR19, 0x80000020 ;  /* 0x8000002000137882 */ /* 0x000fe20000000000 */
[----:B--2---:R-:W-:-:S06]  /*8bc0*/  WARPGROUP.ARRIVE ;  /* 0x00000000000079c5 */ /* 0x004fcc0000000000 */
[----:B------:R-:W-:Y:S03]  /*8bd0*/  QGMMA.64x256x32.F32.E4M3.E4M3 R108, gdesc[UR16], R108, gsb0 ;  /* 0x03e00000106c79f3 */ /* 0x000fe6000800086c */
[----:B------:R-:W-:Y:S02]  /*8be0*/  WARPGROUP.DEPBAR.LE gsb0, 0x0 ;  /* 0x00008000000079c5 */ /* 0x000fe40000010000 */
[----:B------:R-:W-:Y:S01]  /*8bf0*/  STL.64 [R1], R108 ;  /* 0x0000006c01007387 */ /* 0x000fe20000100a00 */
[----:B0-----:R-:W-:-:S03]  /*8c00*/  IMAD.MOV.U32 R2, RZ, RZ, R108 ;  /* 0x000000ffff027224 */ /* 0x001fc600078e006c */
        /* <DEDUP_REMOVED lines=63> */
[----:B0-----:R0:W5:Y:S04]  /*9000*/  LDL.LU.64 R234, [R1+0x670] ;  /* 0x0006700001ea7983 */ /* 0x0011680000300a00 */
[----:B------:R0:W5:Y:S04]  /*9010*/  LDL.LU.64 R232, [R1+0x668] ;  /* 0x0006680001e87983 */ /* 0x0001680000300a00 */
        /* <DEDUP_REMOVED lines=62> */
[----:B------:R-:W-:Y:S01]  /*9400*/  UIADD3 UR16, UR7, 0x202, URZ ;  /* 0x0000020207107890 */ /* 0x000fe2000fffe03f */
[----:B------:R-:W-:Y:S01]  /*9410*/  UMOV UR17, 0x80000020 ;  /* 0x8000002000117882 */ /* 0x000fe20000000000 */
[----:B------:R-:W-:-:S04]  /*9420*/  UIADD3 UR6, UR6, 0x2, URZ ;  /* 0x0000000206067890 */ /* 0x000fc8000fffe03f */
[----:B------:R-:W-:-:S04]  /*9430*/  UISETP.NE.AND UP0, UPT, UR6, UR26, UPT ;  /* 0x0000001a0600728c */ /* 0x000fc8000bf05270 */
[----:B------:R-:W-:-:S06]  /*9440*/  USEL UR7, URZ, 0x1, UP0 ;  /* 0x000000013f077887 */ /* 0x000fcc0008000000 */
[----:B------:R-:W-:Y:S01]  /*9450*/  ISETP.NE.AND P0, PT, RZ, UR7, PT ;  /* 0x00000007ff007c0c */ /* 0x000fe2000bf05270 */
[----:B--2---:R-:W-:-:S06]  /*9460*/  WARPGROUP.ARRIVE ;  /* 0x00000000000079c5 */ /* 0x004fcc0000000000 */
[----:B------:R-:W-:Y:S03]  /*9470*/  QGMMA.64x256x32.F32.E4M3.E4M3 R24, gdesc[UR16], R24, gsb0 ;  /* 0x03e00000101879f3 */ /* 0x000fe60008000818 */
[----:B------:R-:W-:-:S03]  /*9480*/  WARPGROUP.DEPBAR.LE gsb0, 0x0 ;  /* 0x00008000000079c5 */ /* 0x000fc60000010000 */
[----:B0-----:R-:W-:Y:S05]  /*9490*/  @!P0 BRA `(.L_x_28) ;  /* 0x0000003c000c8947 */ /* 0x001fea0003800000 */
[----:B-----5:R0:W-:Y:S04]  /*94a0*/  STL [R1+0x6a0], R225 ;  /* 0x0006a0e101007387 */ /* 0x0201e80000100800 */
[----:B------:R2:W-:Y:S01]  /*94b0*/  STL [R1+0x69c], R226 ;  /* 0x00069ce201007387 */ /* 0x0005e20000100800 */
[----:B0-----:R-:W-:-:S03]  /*94c0*/  IMAD.MOV.U32 R225, RZ, RZ, R2 ;  /* 0x000000ffffe17224 */ /* 0x001fc600078e0002 */
[----:B--2---:R-:W2:Y:S04]  /*94d0*/  LDL R226, [R1+0x4] ;  /* 0x0000040001e27983 */ /* 0x004ea80000100800 */
[----:B------:R0:W-:Y:S04]  /*94e0*/  STL [R1+0x698], R227 ;  /* 0x000698e301007387 */ /* 0x0001e80000100800 */
[----:B0-----:R-:W3:Y:S04]  /*94f0*/  LDL R227, [R1+0x8] ;  /* 0x0000080001e37983 */ /* 0x001ee80000100800 */
[----:B------:R0:W-:Y:S04]  /*9500*/  STL [R1+0x694], R228 ;  /* 0x000694e401007387 */ /* 0x0001e80000100800 */
[----:B0-----:R-:W4:Y:S04]  /*9510*/  LDL R228, [R1+0xc] ;  /* 0x00000c0001e47983 */ /* 0x001f280000100800 */
        /* <DEDUP_REMOVED lines=209> */
[----:B0-----:R-:W4:Y:S04]  /*a230*/  LDL.LU R121, [R1+0x200] ;  /* 0x0002000001797983 */ /* 0x001f280000300800 */
        /* <DEDUP_REMOVED lines=14> */
[----:B------:R-:W4:Y:S04]  /*a320*/  LDL.LU R2, [R1+0x230] ;  /* 0x0002300001027983 */ /* 0x000f280000300800 */
        /* <DEDUP_REMOVED lines=38> */
[----:B------:R0:W-:Y:S01]  /*a590*/  STL [R1+0x484], R148 ;  /* 0x0004849401007387 */ /* 0x0001e20000100800 */
[----:B------:R-:W-:-:S03]  /*a5a0*/  FADD R3, R225, R3 ;  /* 0x00000003e1037221 */ /* 0x000fc60000000000 */
[----:B0-----:R-:W4:Y:S04]  /*a5b0*/  LDL.LU R148, [R1+0x214] ;  /* 0x0002140001947983 */ /* 0x001f280000300800 */
[----:B------:R0:W-:Y:S01]  /*a5c0*/  STL [R1+0x480], R149 ;  /* 0x0004809501007387 */ /* 0x0001e20000100800 */
[----:B--2---:R-:W-:-:S01]  /*a5d0*/  FADD R4, R226, R4 ;  /* 0x00000004e2047221 */ /* 0x004fc20000000000 */
[----:B---3--:R-:W-:Y:S02]  /*a5e0*/  FADD R5, R227, R5 ;  /* 0x00000005e3057221 */ /* 0x008fe40000000000 */
[----:B0-----:R-:W2:Y:S04]  /*a5f0*/  LDL R149, [R1+0x1f4] ;  /* 0x0001f40001957983 */ /* 0x001ea80000100800 */
[----:B------:R0:W-:Y:S01]  /*a600*/  STL [R1+0x47c], R150 ;  /* 0x00047c9601007387 */ /* 0x0001e20000100800 */
[----:B----4-:R-:W-:-:S01]  /*a610*/  FADD R6, R228, R6 ;  /* 0x00000006e4067221 */ /* 0x010fc20000000000 */
[----:B------:R-:W-:-:S02]  /*a620*/  FADD R7, R229, R7 ;  /* 0x00000007e5077221 */ /* 0x000fc40000000000 */
[----:B0-----:R-:W3:Y:S04]  /*a630*/  LDL R150, [R1+0x1c0] ;  /* 0x0001c00001967983 */ /* 0x001ee80000100800 */
[----:B------:R0:W-:Y:S01]  /*a640*/  STL [R1+0x478], R151 ;  /* 0x0004789701007387 */ /* 0x0001e20000100800 */
[----:B------:R-:W-:-:S01]  /*a650*/  FADD R8, R230, R8 ;  /* 0x00000008e6087221 */ /* 0x000fc20000000000 */
[----:B------:R-:W-:Y:S02]  /*a660*/  FADD R9, R231, R9 ;  /* 0x00000009e7097221 */ /* 0x000fe40000000000 */
[----:B0-----:R-:W4:Y:S04]  /*a670*/  LDL R151, [R1+0x1f0] ;  /* 0x0001f00001977983 */ /* 0x001f280000100800 */
[----:B------:R0:W-:Y:S01]  /*a680*/  STL [R1+0x474], R0 ;  /* 0x0004740001007387 */ /* 0x0001e20000100800 */
[----:B------:R-:W-:-:S01]  /*a690*/  FADD R10, R232, R10 ;  /* 0x0000000ae80a7221 */ /* 0x000fc20000000000 */
[----:B------:R-:W-:-:S02]  /*a6a0*/  FADD R11, R233, R11 ;  /* 0x0000000be90b7221 */ /* 0x000fc40000000000 */
[----:B0-----:R-:W2:Y:S04]  /*a6b0*/  LDL.LU R0, [R1+0x210] ;  /* 0x0002100001007983 */ /* 0x001ea80000300800 */
[----:B------:R-:W3:Y:S04]  /*a6c0*/  LDL.LU R225, [R1+0x6a0] ;  /* 0x0006a00001e17983 */ /* 0x000ee80000300800 */
[----:B------:R-:W4:Y:S04]  /*a6d0*/  LDL.LU R226, [R1+0x69c] ;  /* 0x00069c0001e27983 */ /* 0x000f280000300800 */
[----:B------:R-:W2:Y:S04]  /*a6e0*/  LDL.LU R227, [R1+0x698] ;  /* 0x0006980001e37983 */ /* 0x000ea80000300800 */
[----:B------:R-:W2:Y:S04]  /*a6f0*/  LDL.LU R228, [R1+0x694] ;  /* 0x0006940001e47983 */ /* 0x000ea80000300800 */
[----:B------:R-:W2:Y:S01]  /*a700*/  LDL.LU R229, [R1+0x690] ;  /* 0x0006900001e57983 */ /* 0x000ea20000300800 */
[----:B------:R-:W-:-:S03]  /*a710*/  FADD R12, R234, R12 ;  /* 0x0000000cea0c7221 */ /* 0x000fc60000000000 */
[----:B------:R-:W2:Y:S01]  /*a720*/  LDL.LU R230, [R1+0x68c] ;  /* 0x00068c0001e67983 */ /* 0x000ea20000300800 */
[----:B------:R-:W-:-:S03]  /*a730*/  FADD R13, R235, R13 ;  /* 0x0000000deb0d7221 */ /* 0x000fc60000000000 */
[----:B------:R-:W2:Y:S04]  /*a740*/  LDL.LU R231, [R1+0x688] ;  /* 0x0006880001e77983 */ /* 0x000ea80000300800 */
[----:B------:R-:W2:Y:S04]  /*a750*/  LDL.LU R232, [R1+0x684] ;  /* 0x0006840001e87983 */ /* 0x000ea80000300800 */
[----:B------:R-:W2:Y:S04]  /*a760*/  LDL.LU R233, [R1+0x680] ;  /* 0x0006800001e97983 */ /* 0x000ea80000300800 */
[----:B------:R-:W2:Y:S04]  /*a770*/  LDL.LU R234, [R1+0x67c] ;  /* 0x00067c0001ea7983 */ /* 0x000ea80000300800 */
[----:B------:R-:W2:Y:S01]  /*a780*/  LDL.LU R235, [R1+0x678] ;  /* 0x0006780001eb7983 */ /* 0x000ea20000300800 */
[----:B------:R-:W-:-:S01]  /*a790*/  FADD R14, R24, R14 ;  /* 0x0000000e180e7221 */ /* 0x000fc20000000000 */
[----:B------:R-:W-:Y:S01]  /*a7a0*/  FADD R15, R25, R15 ;  /* 0x0000000f190f7221 */ /* 0x000fe20000000000 */
[----:B------:R-:W-:-:S01]  /*a7b0*/  FADD R16, R26, R16 ;  /* 0x000000101a107221 */ /* 0x000fc20000000000 */
[----:B------:R-:W2:Y:S01]  /*a7c0*/  LDL.LU R24, [R1+0x674] ;  /* 0x0006740001187983 */ /* 0x000ea20000300800 */
[----:B------:R-:W-:-:S01]  /*a7d0*/  FADD R17, R27, R17 ;  /* 0x000000111b117221 */ /* 0x000fc20000000000 */
[----:B------:R-:W-:-:S02]  /*a7e0*/  FADD R18, R28, R18 ;  /* 0x000000121c127221 */ /* 0x000fc40000000000 */
[----:B------:R-:W2:Y:S01]  /*a7f0*/  LDL.LU R25, [R1+0x670] ;  /* 0x0006700001197983 */ /* 0x000ea20000300800 */
[----:B------:R-:W-:-:S03]  /*a800*/  FADD R19, R29, R19 ;  /* 0x000000131d137221 */ /* 0x000fc60000000000 */
        /* <DEDUP_REMOVED lines=155> */
[----:B---3--:R-:W-:-:S03]  /*b1c0*/  FADD R225, R107, R225 ;  /* 0x000000e16be17221 */ /* 0x008fc60000000000 */
[----:B------:R-:W3:Y:S01]  /*b1d0*/  LDL.LU R104, [R1+0x534] ;  /* 0x0005340001687983 */ /* 0x000ee20000300800 */
[----:B----4-:R-:W-:-:S03]  /*b1e0*/  FADD R226, R108, R226 ;  /* 0x000000e26ce27221 */ /* 0x010fc60000000000 */
[----:B------:R-:W4:Y:S01]  /*b1f0*/  LDL.LU R105, [R1+0x530] ;  /* 0x0005300001697983 */ /* 0x000f220000300800 */
[----:B--2---:R-:W-:-:S03]  /*b200*/  FADD R227, R109, R227 ;  /* 0x000000e36de37221 */ /* 0x004fc60000000000 */
        /* <DEDUP_REMOVED lines=15> */
[----:B------:R-:W-:-:S01]  /*b300*/  FADD R235, R117, R235 ;  /* 0x000000eb75eb7221 */ /* 0x000fc20000000000 */
[----:B------:R-:W-:Y:S02]  /*b310*/  FADD R121, R120, R121 ;  /* 0x0000007978797221 */ /* 0x000fe40000000000 */
[----:B------:R-:W2:Y:S01]  /*b320*/  LDL.LU R114, [R1+0x50c] ;  /* 0x00050c0001727983 */ /* 0x000ea20000300800 */
[----:B------:R-:W-:-:S03]  /*b330*/  FADD R236, R118, R236 ;  /* 0x000000ec76ec7221 */ /* 0x000fc60000000000 */
[----:B------:R-:W2:Y:S01]  /*b340*/  LDL.LU R115, [R1+0x508] ;  /* 0x0005080001737983 */ /* 0x000ea20000300800 */
[----:B------:R-:W-:-:S03]  /*b350*/  FADD R237, R119, R237 ;  /* 0x000000ed77ed7221 */ /* 0x000fc60000000000 */
[----:B------:R-:W2:Y:S01]  /*b360*/  LDL.LU R116, [R1+0x504] ;  /* 0x0005040001747983 */ /* 0x000ea20000300800 */
[----:B------:R-:W-:-:S03]  /*b370*/  FADD R123, R122, R123 ;  /* 0x0000007b7a7b7221 */ /* 0x000fc60000000000 */
[----:B------:R-:W2:Y:S04]  /*b380*/  LDL.LU R117, [R1+0x500] ;  /* 0x0005000001757983 */ /* 0x000ea80000300800 */
[----:B------:R-:W2:Y:S01]  /*b390*/  LDL.LU R118, [R1+0x4fc] ;  /* 0x0004fc0001767983 */ /* 0x000ea20000300800 */
[----:B------:R-:W-:-:S03]  /*b3a0*/  FADD R125, R124, R125 ;  /* 0x0000007d7c7d7221 */ /* 0x000fc60000000000 */
[----:B------:R-:W2:Y:S04]  /*b3b0*/  LDL.LU R119, [R1+0x4f8] ;  /* 0x0004f80001777983 */ /* 0x000ea80000300800 */
[----:B------:R-:W2:Y:S04]  /*b3c0*/  LDL.LU R120, [R1+0x4f4] ;  /* 0x0004f40001787983 */ /* 0x000ea80000300800 */
[----:B------:R0:W-:Y:S01]  /*b3d0*/  STL [R1+0x200], R121 ;  /* 0x0002007901007387 */ /* 0x0001e20000100800 */
[----:B------:R-:W-:-:S01]  /*b3e0*/  FADD R127, R126, R127 ;  /* 0x0000007f7e7f7221 */ /* 0x000fc20000000000 */
[----:B------:R-:W-:Y:S01]  /*b3f0*/  FADD R0, R128, R0 ;  /* 0x0000000080007221 */ /* 0x000fe20000000000 */
[----:B------:R-:W-:-:S01]  /*b400*/  FADD R148, R150, R148 ;  /* 0x0000009496947221 */ /* 0x000fc20000000000 */
[----:B0-----:R-:W2:Y:S04]  /*b410*/  LDL.LU R121, [R1+0x4f0] ;  /* 0x0004f00001797983 */ /* 0x001ea80000300800 */
        /* <DEDUP_REMOVED lines=9> */
[----:B------:R-:W-:-:S02]  /*b4b0*/  FADD R136, R137, R136 ;  /* 0x0000008889887221 */ /* 0x000fc40000000000 */
[----:B0-----:R-:W2:Y:S04]  /*b4c0*/  LDL.LU R125, [R1+0x4e0] ;  /* 0x0004e000017d7983 */ /* 0x001ea80000300800 */
[----:B------:R-:W2:Y:S04]  /*b4d0*/  LDL.LU R126, [R1+0x4dc] ;  /* 0x0004dc00017e7983 */ /* 0x000ea80000300800 */
[----:B------:R0:W-:Y:S01]  /*b4e0*/  STL [R1+0x20c], R127 ;  /* 0x00020c7f01007387 */ /* 0x0001e20000100800 */
[----:B------:R-:W-:-:S01]  /*b4f0*/  FADD R132, R134, R132 ;  /* 0x0000008486847221 */ /* 0x000fc20000000000 */
[----:B------:R-:W-:-:S02]  /*b500*/  FADD R2, R130, R2 ;  /* 0x0000000282027221 */ /* 0x000fc40000000000 */
[----:B0-----:R-:W2:Y:S04]  /*b510*/  LDL.LU R127, [R1+0x4d8] ;  /* 0x0004d800017f7983 */ /* 0x001ea80000300800 */
[----:B------:R-:W2:Y:S04]  /*b520*/  LDL.LU R128, [R1+0x4d4] ;  /* 0x0004d40001807983 */ /* 0x000ea80000300800 */
[----:B------:R-:W-:Y:S04]  /*b530*/  STL [R1+0x210], R0 ;  /* 0x0002100001007387 */ /* 0x000fe80000100800 */
[----:B------:R-:W-:Y:S04]  /*b540*/  STL [R1+0x214], R148 ;  /* 0x0002149401007387 */ /* 0x000fe80000100800 */
[----:B------:R-:W-:Y:S04]  /*b550*/  STL [R1+0x218], R144 ;  /* 0x0002189001007387 */ /* 0x000fe80000100800 */
[----:B------:R-:W-:Y:S04]  /*b560*/  STL [R1+0x21c], R142 ;  /* 0x00021c8e01007387 */ /* 0x000fe80000100800 */
[----:B------:R-:W-:Y:S04]  /*b570*/  STL [R1+0x220], R140 ;  /* 0x0002208c01007387 */ /* 0x000fe80000100800 */
[----:B------:R-:W-:Y:S04]  /*b580*/  STL [R1+0x224], R138 ;  /* 0x0002248a01007387 */ /* 0x000fe80000100800 */
[----:B------:R-:W3:Y:S04]  /*b590*/  LDL.LU R130, [R1+0x234] ;  /* 0x0002340001827983 */ /* 0x000ee80000300800 */
[----:B------:R-:W-:Y:S04]  /*b5a0*/  STL [R1+0x228], R136 ;  /* 0x0002288801007387 */ /* 0x000fe80000100800 */
[----:B------:R0:W-:Y:S04]  /*b5b0*/  STL [R1+0x22c], R132 ;  /* 0x00022c8401007387 */ /* 0x0001e80000100800 */
[----:B0-----:R-:W4:Y:S04]  /*b5c0*/  LDL.LU R132, [R1+0x238] ;  /* 0x0002380001847983 */ /* 0x001f280000300800 */
[----:B------:R-:W2:Y:S04]  /*b5d0*/  LDL.LU R134, [R1+0x23c] ;  /* 0x00023c0001867983 */ /* 0x000ea80000300800 */
[----:B------:R0:W-:Y:S04]  /*b5e0*/  STL [R1+0x230], R2 ;  /* 0x0002300201007387 */ /* 0x0001e80000100800 */
[----:B------:R-:W2:Y:S04]  /*b5f0*/  LDL.LU R136, [R1+0x240] ;  /* 0x0002400001887983 */ /* 0x000ea80000300800 */
        /* <DEDUP_REMOVED lines=11> */
[----:B0-----:R-:W2:Y:S04]  /*b6b0*/  LDL.LU R2, [R1+0x270] ;  /* 0x0002700001027983 */ /* 0x001ea80000300800 */
[----:B------:R-:W2:Y:S01]  /*b6c0*/  LDL.LU R0, [R1+0x274] ;  /* 0x0002740001007983 */ /* 0x000ea20000300800 */
[----:B---3--:R-:W-:-:S03]  /*b6d0*/  FADD R130, R129, R130 ;  /* 0x0000008281827221 */ /* 0x008fc60000000000 */
[----:B------:R-:W3:Y:S04]  /*b6e0*/  LDL.LU R129, [R1+0x4d0] ;  /* 0x0004d00001817983 */ /* 0x000ee80000300800 */
[----:B------:R0:W-:Y:S04]  /*b6f0*/  STL [R1+0x234], R130 ;  /* 0x0002348201007387 */ /* 0x0001e80000100800 */
[----:B0-----:R-:W3:Y:S01]  /*b700*/  LDL.LU R130, [R1+0x4cc] ;  /* 0x0004cc0001827983 */ /* 0x001ee20000300800 */
[----:B----4-:R-:W-:-:S03]  /*b710*/  FADD R132, R131, R132 ;  /* 0x0000008483847221 */ /* 0x010fc60000000000 */
[----:B------:R-:W4:Y:S01]  /*b720*/  LDL.LU R131, [R1+0x4c8] ;  /* 0x0004c80001837983 */ /* 0x000f220000300800 */
[----:B--2---:R-:W-:-:S03]  /*b730*/  FADD R134, R133, R134 ;  /* 0x0000008685867221 */ /* 0x004fc60000000000 */
[----:B------:R0:W-:Y:S01]  /*b740*/  STL [R1+0x238], R132 ;  /* 0x0002388401007387 */ /* 0x0001e20000100800 */
[----:B------:R-:W-:-:S03]  /*b750*/  FADD R136, R135, R136 ;  /* 0x0000008887887221 */ /* 0x000fc60000000000 */
[----:B0-----:R-:W2:Y:S01]  /*b760*/  LDL.LU R132, [R1+0x4c4] ;  /* 0x0004c40001847983 */ /* 0x001ea20000300800 */
[----:B------:R-:W-:-:S03]  /*b770*/  FADD R150, R151, R150 ;  /* 0x0000009697967221 */ /* 0x000fc60000000000 */
[----:B------:R-:W2:Y:S01]  /*b780*/  LDL.LU R133, [R1+0x4c0] ;  /* 0x0004c00001857983 */ /* 0x000ea20000300800 */
[----:B------:R-:W-:-:S03]  /*b790*/  FADD R148, R149, R148 ;  /* 0x0000009495947221 */ /* 0x000fc60000000000 */
[----:B------:R0:W-:Y:S01]  /*b7a0*/  STL [R1+0x23c], R134 ;  /* 0x00023c8601007387 */ /* 0x0001e20000100800 */
[----:B------:R-:W-:-:S01]  /*b7b0*/  FADD R146, R147, R146 ;  /* 0x0000009293927221 */ /* 0x000fc20000000000 */
[----:B------:R-:W-:Y:S02]  /*b7c0*/  FADD R144, R145, R144 ;  /* 0x0000009091907221 */ /* 0x000fe40000000000 */
[----:B0-----:R-:W2:Y:S01]  /*b7d0*/  LDL.LU R134, [R1+0x4bc] ;  /* 0x0004bc0001867983 */ /* 0x001ea20000300800 */
[----:B------:R-:W-:-:S03]  /*b7e0*/  FADD R143, R24, R143 ;  /* 0x0000008f188f7221 */ /* 0x000fc60000000000 */
[----:B------:R-:W2:Y:S01]  /*b7f0*/  LDL.LU R135, [R1+0x4b8] ;  /* 0x0004b80001877983 */ /* 0x000ea20000300800 */
[----:B------:R-:W-:-:S03]  /*b800*/  FADD R142, R25, R142 ;  /* 0x0000008e198e7221 */ /* 0x000fc60000000000 */
[----:B------:R0:W-:Y:S01]  /*b810*/  STL [R1+0x240], R136 ;  /* 0x0002408801007387 */ /* 0x0001e20000100800 */
[----:B------:R-:W-:-:S01]  /*b820*/  FADD R141, R26, R141 ;  /* 0x0000008d1a8d7221 */ /* 0x000fc20000000000 */
[----:B------:R-:W-:Y:S01]  /*b830*/  FADD R140, R27, R140 ;  /* 0x0000008c1b8c7221 */ /* 0x000fe20000000000 */
[----:B------:R-:W-:-:S01]  /*b840*/  FADD R139, R28, R139 ;  /* 0x0000008b1c8b7221 */ /* 0x000fc20000000000 */
[----:B0-----:R-:W2:Y:S01]  /*b850*/  LDL.LU R136, [R1+0x4b4] ;  /* 0x0004b40001887983 */ /* 0x001ea20000300800 */
[----:B------:R-:W-:-:S03]  /*b860*/  FADD R138, R29, R138 ;  /* 0x0000008a1d8a7221 */ /* 0x000fc60000000000 */
[----:B------:R0:W-:Y:S01]  /*b870*/  STL [R1+0x244], R150 ;  /* 0x0002449601007387 */ /* 0x0001e20000100800 */
[----:B------:R-:W-:-:S03]  /*b880*/  FADD R137, R30, R137 ;  /* 0x000000891e897221 */ /* 0x000fc60000000000 */
[----:B------:R1:W-:Y:S01]  /*b890*/  STL [R1+0x248], R148 ;  /* 0x0002489401007387 */ /* 0x0003e20000100800 */
[----:B------:R-:W-:-:S03]  /*b8a0*/  FADD R2, R31, R2 ;  /* 0x000000021f027221 */ /* 0x000fc60000000000 */
[----:B------:R1:W-:Y:S01]  /*b8b0*/  STL [R1+0x24c], R146 ;  /* 0x00024c9201007387 */ /* 0x0003e20000100800 */
[----:B------:R-:W-:-:S03]  /*b8c0*/  FADD R0, R32, R0 ;  /* 0x0000000020007221 */ /* 0x000fc60000000000 */
[----:B------:R1:W-:Y:S04]  /*b8d0*/  STL [R1+0x250], R144 ;  /* 0x0002509001007387 */ /* 0x0003e80000100800 */
[----:B------:R1:W-:Y:S04]  /*b8e0*/  STL [R1+0x254], R143 ;  /* 0x0002548f01007387 */ /* 0x0003e80000100800 */
[----:B------:R1:W-:Y:S04]  /*b8f0*/  STL [R1+0x258], R142 ;  /* 0x0002588e01007387 */ /* 0x0003e80000100800 */
[----:B------:R1:W-:Y:S04]  /*b900*/  STL [R1+0x25c], R141 ;  /* 0x00025c8d01007387 */ /* 0x0003e80000100800 */
[----:B------:R1:W-:Y:S04]  /*b910*/  STL [R1+0x260], R140 ;  /* 0x0002608c01007387 */ /* 0x0003e80000100800 */
[----:B------:R1:W-:Y:S04]  /*b920*/  STL [R1+0x264], R139 ;  /* 0x0002648b01007387 */ /* 0x0003e80000100800 */
[----:B------:R1:W-:Y:S04]  /*b930*/  STL [R1+0x268], R138 ;  /* 0x0002688a01007387 */ /* 0x0003e80000100800 */
[----:B------:R-:W3:Y:S04]  /*b940*/  LDL.LU R151, [R1+0x278] ;  /* 0x0002780001977983 */ /* 0x000ee80000300800 */
[----:B------:R1:W-:Y:S04]  /*b950*/  STL [R1+0x26c], R137 ;  /* 0x00026c8901007387 */ /* 0x0003e80000100800 */
[----:B0-----:R-:W4:Y:S04]  /*b960*/  LDL.LU R150, [R1+0x27c] ;  /* 0x00027c0001967983 */ /* 0x001f280000300800 */
[----:B------:R0:W-:Y:S04]  /*b970*/  STL [R1+0x270], R2 ;  /* 0x0002700201007387 */ /* 0x0001e80000100800 */
[----:B------:R-:W2:Y:S04]  /*b980*/  LDL.LU R149, [R1+0x280] ;  /* 0x0002800001957983 */ /* 0x000ea80000300800 */
[----:B------:R0:W-:Y:S04]  /*b990*/  STL [R1+0x274], R0 ;  /* 0x0002740001007387 */ /* 0x0001e80000100800 */
[----:B-1----:R-:W2:Y:S04]  /*b9a0*/  LDL.LU R148, [R1+0x284] ;  /* 0x0002840001947983 */ /* 0x002ea80000300800 */
        /* <DEDUP_REMOVED lines=13> */
[----:B---3--:R-:W-:-:S05]  /*ba80*/  FADD R151, R33, R151 ;  /* 0x0000009721977221 */ /* 0x008fca0000000000 */
[----:B------:R0:W-:Y:S01]  /*ba90*/  STL [R1+0x278], R151 ;  /* 0x0002789701007387 */ /* 0x0001e20000100800 */
[----:B----4-:R-:W-:-:S05]  /*baa0*/  FADD R150, R34, R150 ;  /* 0x0000009622967221 */ /* 0x010fca0000000000 */
[----:B------:R1:W-:Y:S01]  /*bab0*/  STL [R1+0x27c], R150 ;  /* 0x00027c9601007387 */ /* 0x0003e20000100800 */
[----:B--2---:R-:W-:-:S05]  /*bac0*/  FADD R149, R35, R149 ;  /* 0x0000009523957221 */ /* 0x004fca0000000000 */
[----:B------:R2:W-:Y:S01]  /*bad0*/  STL [R1+0x280], R149 ;  /* 0x0002809501007387 */ /* 0x0005e20000100800 */
[----:B------:R-:W-:-:S01]  /*bae0*/  FADD R148, R36, R148 ;  /* 0x0000009424947221 */ /* 0x000fc20000000000 */
[----:B------:R-:W-:-:S04]  /*baf0*/  FADD R147, R37, R147 ;  /* 0x0000009325937221 */ /* 0x000fc80000000000 */
[----:B------:R3:W-:Y:S01]  /*bb00*/  STL [R1+0x284], R148 ;  /* 0x0002849401007387 */ /* 0x0007e20000100800 */
[----:B------:R-:W-:-:S03]  /*bb10*/  FADD R146, R38, R146 ;  /* 0x0000009226927221 */ /* 0x000fc60000000000 */
        /* <DEDUP_REMOVED lines=20> */
[----:B0-----:R-:W4:Y:S01]  /*bc60*/  LDL.LU R151, [R1+0x2bc] ;  /* 0x0002bc0001977983 */ /* 0x001f220000300800 */
[----:B------:R-:W-:-:S03]  /*bc70*/  FADD R0, R49, R0 ;  /* 0x0000000031007221 */ /* 0x000fc60000000000 */
[----:B------:R0:W-:Y:S04]  /*bc80*/  STL [R1+0x2b0], R137 ;  /* 0x0002b08901007387 */ /* 0x0001e80000100800 */
[----:B-1----:R-:W4:Y:S04]  /*bc90*/  LDL.LU R150, [R1+0x2c0] ;  /* 0x0002c00001967983 */ /* 0x002f280000300800 */
[----:B------:R1:W-:Y:S04]  /*bca0*/  STL [R1+0x2b4], R2 ;  /* 0x0002b40201007387 */ /* 0x0003e80000100800 */
[----:B--2---:R-:W2:Y:S04]  /*bcb0*/  LDL.LU R149, [R1+0x2c4] ;  /* 0x0002c40001957983 */ /* 0x004ea80000300800 */
[----:B------:R1:W-:Y:S04]  /*bcc0*/  STL [R1+0x2b8], R0 ;  /* 0x0002b80001007387 */ /* 0x0003e80000100800 */
[----:B---3--:R-:W3:Y:S04]  /*bcd0*/  LDL.LU R148, [R1+0x2c8] ;  /* 0x0002c80001947983 */ /* 0x008ee80000300800 */
[----:B----4-:R-:W4:Y:S04]  /*bce0*/  LDL.LU R147, [R1+0x2cc] ;  /* 0x0002cc0001937983 */ /* 0x010f280000300800 */
[----:B------:R-:W4:Y:S04]  /*bcf0*/  LDL.LU R146, [R1+0x2d0] ;  /* 0x0002d00001927983 */ /* 0x000f280000300800 */
        /* <DEDUP_REMOVED lines=8> */
[----:B0-----:R-:W4:Y:S04]  /*bd80*/  LDL.LU R137, [R1+0x2f4] ;  /* 0x0002f40001897983 */ /* 0x001f280000300800 */
[----:B-1----:R-:W4:Y:S04]  /*bd90*/  LDL.LU R2, [R1+0x2f8] ;  /* 0x0002f80001027983 */ /* 0x002f280000300800 */
[----:B------:R-:W4:Y:S01]  /*bda0*/  LDL.LU R0, [R1+0x2fc] ;  /* 0x0002fc0001007983 */ /* 0x000f220000300800 */
[----:B------:R-:W-:-:S01]  /*bdb0*/  FADD R151, R50, R151 ;  /* 0x0000009732977221 */ /* 0x000fc20000000000 */
[----:B------:R-:W-:-:S04]  /*bdc0*/  FADD R150, R51, R150 ;  /* 0x0000009633967221 */ /* 0x000fc80000000000 */
[----:B------:R0:W-:Y:S01]  /*bdd0*/  STL [R1+0x2bc], R151 ;  /* 0x0002bc9701007387 */ /* 0x0001e20000100800 */
[----:B--2---:R-:W-:-:S03]  /*bde0*/  FADD R149, R52, R149 ;  /* 0x0000009534957221 */ /* 0x004fc60000000000 */
[----:B------:R1:W-:Y:S01]  /*bdf0*/  STL [R1+0x2c0], R150 ;  /* 0x0002c09601007387 */ /* 0x0003e20000100800 */
[----:B---3--:R-:W-:-:S03]  /*be00*/  FADD R148, R53, R148 ;  /* 0x0000009435947221 */ /* 0x008fc60000000000 */
[----:B------:R2:W-:Y:S01]  /*be10*/  STL [R1+0x2c4], R149 ;  /* 0x0002c49501007387 */ /* 0x0005e20000100800 */
[----:B----4-:R-:W-:-:S03]  /*be20*/  FADD R147, R54, R147 ;  /* 0x0000009336937221 */ /* 0x010fc60000000000 */
        /* <DEDUP_REMOVED lines=198> */
[----:B------:R-:W-:Y:S01]  /*ca90*/  STL [R1+0x3cc], R151 ;  /* 0x0003cc9701007387 */ /* 0x000fe20000100800 */
[----:B--2---:R-:W-:-:S03]  /*caa0*/  FADD R149, R120, R149 ;  /* 0x0000009578957221 */ /* 0x004fc60000000000 */
[----:B------:R-:W-:Y:S01]  /*cab0*/  STL [R1+0x3d0], R150 ;  /* 0x0003d09601007387 */ /* 0x000fe20000100800 */
[----:B---3--:R-:W-:-:S03]  /*cac0*/  FADD R148, R121, R148 ;  /* 0x0000009479947221 */ /* 0x008fc60000000000 */
[----:B------:R-:W-:Y:S01]  /*cad0*/  STL [R1+0x3d4], R149 ;  /* 0x0003d49501007387 */ /* 0x000fe20000100800 */
[----:B----4-:R-:W-:-:S03]  /*cae0*/  FADD R147, R122, R147 ;  /* 0x000000937a937221 */ /* 0x010fc60000000000 */
[----:B------:R-:W-:Y:S01]  /*caf0*/  STL [R1+0x3d8], R148 ;  /* 0x0003d89401007387 */ /* 0x000fe20000100800 */
[----:B------:R-:W-:-:S03]  /*cb00*/  FADD R146, R123, R146 ;  /* 0x000000927b927221 */ /* 0x000fc60000000000 */
        /* <DEDUP_REMOVED lines=18> */
[----:B------:R-:W-:Y:S04]  /*cc30*/  STL [R1+0x400], R138 ;  /* 0x0004008a01007387 */ /* 0x000fe80000100800 */
[----:B------:R0:W-:Y:S04]  /*cc40*/  STL [R1+0x404], R137 ;  /* 0x0004048901007387 */ /* 0x0001e80000100800 */
[----:B0-----:R-:W2:Y:S01]  /*cc50*/  LDL.LU R137, [R1+0x410] ;  /* 0x0004100001897983 */ /* 0x001ea20000300800 */
[----:B------:R-:W-:-:S01]  /*cc60*/  FADD R2, R133, R2 ;  /* 0x0000000285027221 */ /* 0x000fc20000000000 */
[----:B------:R-:W-:-:S02]  /*cc70*/  FADD R0, R134, R0 ;  /* 0x0000000086007221 */ /* 0x000fc40000000000 */
[----:B------:R-:W3:Y:S04]  /*cc80*/  LDL.LU R138, [R1+0x414] ;  /* 0x00041400018a7983 */ /* 0x000ee80000300800 */
[----:B------:R-:W-:Y:S04]  /*cc90*/  STL [R1+0x408], R2 ;  /* 0x0004080201007387 */ /* 0x000fe80000100800 */
[----:B------:R-:W4:Y:S04]  /*cca0*/  LDL.LU R139, [R1+0x418] ;  /* 0x00041800018b7983 */ /* 0x000f280000300800 */
[----:B------:R0:W-:Y:S04]  /*ccb0*/  STL [R1+0x40c], R0 ;  /* 0x00040c0001007387 */ /* 0x0001e80000100800 */
        /* <DEDUP_REMOVED lines=13> */
[----:B------:R-:W4:Y:S01]  /*cd90*/  LDL.LU R2, [R1+0x450] ;  /* 0x0004500001027983 */ /* 0x000f220000300800 */
[----:B--2---:R-:W-:-:S05]  /*cda0*/  FADD R137, R135, R137 ;  /* 0x0000008987897221 */ /* 0x004fca0000000000 */
[----:B------:R0:W-:Y:S04]  /*cdb0*/  STL [R1+0x410], R137 ;  /* 0x0004108901007387 */ /* 0x0001e80000100800 */
[----:B0-----:R-:W4:Y:S01]  /*cdc0*/  LDL.LU R137, [R1+0x4b0] ;  /* 0x0004b00001897983 */ /* 0x001f220000300800 */
[----:B---3--:R-:W-:-:S05]  /*cdd0*/  FADD R138, R136, R138 ;  /* 0x0000008a888a7221 */ /* 0x008fca0000000000 */
[----:B------:R0:W-:Y:S04]  /*cde0*/  STL [R1+0x414], R138 ;  /* 0x0004148a01007387 */ /* 0x0001e80000100800 */
[----:B0-----:R-:W2:Y:S01]  /*cdf0*/  LDL.LU R138, [R1+0x4ac] ;  /* 0x0004ac00018a7983 */ /* 0x001ea20000300800 */
[----:B----4-:R-:W-:-:S05]  /*ce00*/  FADD R139, R137, R139 ;  /* 0x0000008b898b7221 */ /* 0x010fca0000000000 */
[----:B------:R0:W-:Y:S04]  /*ce10*/  STL [R1+0x418], R139 ;  /* 0x0004188b01007387 */ /* 0x0001e80000100800 */
[----:B0-----:R-:W3:Y:S01]  /*ce20*/  LDL.LU R139, [R1+0x4a8] ;  /* 0x0004a800018b7983 */ /* 0x001ee20000300800 */
[----:B--2---:R-:W-:-:S05]  /*ce30*/  FADD R140, R138, R140 ;  /* 0x0000008c8a8c7221 */ /* 0x004fca0000000000 */
[----:B------:R0:W-:Y:S04]  /*ce40*/  STL [R1+0x41c], R140 ;  /* 0x00041c8c01007387 */ /* 0x0001e80000100800 */
[----:B0-----:R-:W2:Y:S01]  /*ce50*/  LDL.LU R140, [R1+0x4a4] ;  /* 0x0004a400018c7983 */ /* 0x001ea20000300800 */
[----:B---3--:R-:W-:-:S05]  /*ce60*/  FADD R141, R139, R141 ;  /* 0x0000008d8b8d7221 */ /* 0x008fca0000000000 */
        /* <DEDUP_REMOVED lines=34> */
[----:B0-----:R0:W5:Y:S01]  /*d090*/  LDL.LU R0, [R1+0x474] ;  /* 0x0004740001007983 */ /* 0x0011620000300800 */
[----:B------:R-:W-:Y:S01]  /*d0a0*/  UMOV UR6, URZ ;  /* 0x0000003f00067c82 */ /* 0x000fe20008000000 */
[----:B---3--:R-:W-:-:S05]  /*d0b0*/  FADD R2, R2, R151 ;  /* 0x0000009702027221 */ /* 0x008fca0000000000 */
[----:B------:R0:W-:Y:S02]  /*d0c0*/  STL [R1+0x450], R2 ;  /* 0x0004500201007387 */ /* 0x0001e40000100800 */
.L_x_28:
[----:B------:R-:W-:Y:S05]  /*d0d0*/  @!P1 BRA `(.L_x_29) ;  /* 0x0000000000049947 */ /* 0x000fea0003800000 */
[----:B------:R-:W-:Y:S01]  /*d0e0*/  BPT.TRAP 0x1 ;  /* 0x000000040000795c */ /* 0x000fe20000300000 */
.L_x_29:
[----:B0-----:R-:W2:Y:S04]  /*d0f0*/  LDL R2, [R1+0x454] ;  /* 0x0004540001027983 */ /* 0x001ea80000100800 */
[----:B-----5:R0:W-:Y:S04]  /*d100*/  STL [R1+0x474], R0 ;  /* 0x0004740001007387 */ /* 0x0201e80000100800 */
[----:B0-----:R-:W3:Y:S01]  /*d110*/  LDL R0, [R1+0x458] ;  /* 0x0004580001007983 */ /* 0x001ee20000100800 */
[----:B--2---:R-:W-:Y:S01]  /*d120*/  ISETP.NE.AND P0, PT, R2, RZ, PT ;  /* 0x000000ff0200720c */ /* 0x004fe20003f05270 */
[----:B------:R-:W-:-:S12]  /*d130*/  IMAD.U32 R2, RZ, RZ, UR25 ;  /* 0x00000019ff027e24 */ /* 0x000fd8000f8e00ff */
[----:B------:R-:W-:-:S05]  /*d140*/  @P0 LEA R2, R2, UR11, 0x3 ;  /* 0x0000000b02020c11 */ /* 0x000fca000f8e18ff */
[----:B------:R-:W-:-:S05]  /*d150*/  @P0 VIADD R2, R2, 0x38 ;  /* 0x0000003802020836 */ /* 0x000fca0000000000 */
[----:B---3--:R-:W-:Y:S02]  /*d160*/  @P0 PRMT R2, R0, 0x654, R2 ;  /* 0x0000065400020816 */ /* 0x008fe40000000002 */
[----:B------:R0:W5:Y:S01]  /*d170*/  LDL.LU R0, [R1+0x474] ;  /* 0x0004740001007983 */ /* 0x0001620000300800 */
[----:B------:R-:W-:Y:S01]  /*d180*/  UISETP.GT.U32.AND UP0, UPT, UR13, 0x1, UPT ;  /* 0x000000010d00788c */ /* 0x000fe2000bf04070 */
[----:B------:R0:W-:Y:S05]  /*d190*/  @P0 SYNCS.ARRIVE.TRANS64.RED.A1T0 RZ, [R2+URZ], RZ ;  /* 0x000000ff02ff09a7 */ /* 0x0001ea000810043f */
[----:B------:R-:W-:-:S13]  /*d1a0*/  PLOP3.LUT P0, PT, PT, PT, UP0, 0x80, 0x0 ;  /* 0x000000000000781c */ /* 0x000fda0003f0f008 */
[----:B0-----:R-:W-:Y:S05]  /*d1b0*/  @P0 BRA `(.L_x_30) ;  /* 0x0000000000040947 */ /* 0x001fea0003800000 */
[----:B------:R-:W-:Y:S01]  /*d1c0*/  BPT.TRAP 0x1 ;  /* 0x000000040000795c */ /* 0x000fe20000300000 */
.L_x_30:
[----:B------:R-:W-:Y:S02]  /*d1d0*/  UISETP.GT.AND UP2, UPT, UR24, 0x1, UPT ;  /* 0x000000011800788c */ /* 0x000fe4000bf44270 */
[----:B------:R-:W-:Y:S02]  /*d1e0*/  UIADD3 UR23, UR23, 0x1, URZ ;  /* 0x0000000117177890 */ /* 0x000fe4000fffe03f */
[----:B------:R-:W-:Y:S02]  /*d1f0*/  UIADD3 UR25, UR25, 0x1, URZ ;  /* 0x0000000119197890 */ /* 0x000fe4000fffe03f */
[----:B------:R-:W-:Y:S01]  /*d200*/  PLOP3.LUT P0, PT, PT, PT, UP2, 0x80, 0x0 ;  /* 0x000000000000781c */ /* 0x000fe20003f0f028 */
[----:B------:R-:W-:Y:S02]  /*d210*/  UISETP.NE.AND UP0, UPT, UR23, 0x7, UPT ;  /* 0x000000071700788c */ /* 0x000fe4000bf05270 */
[----:B------:R-:W-:Y:S02]  /*d220*/  UISETP.NE.AND UP1, UPT, UR25, 0x7, UPT ;  /* 0x000000071900788c */ /* 0x000fe4000bf25270 */
[----:B------:R-:W-:-:S02]  /*d230*/  USEL UR8, URZ, 0x1, UP0 ;  /* 0x000000013f087887 */ /* 0x000fc40008000000 */
[----:B------:R-:W-:Y:S02]  /*d240*/  UIADD3 UR24, UR24, -0x1, URZ ;  /* 0xffffffff18187890 */ /* 0x000fe4000fffe03f */
[----:B------:R-:W-:Y:S02]  /*d250*/  USEL UR23, UR23, URZ, UP0 ;  /* 0x0000003f17177287 */ /* 0x000fe40008000000 */
[----:B-----5:R-:W-:Y:S01]  /*d260*/  LOP3.LUT R0, R0, UR8, RZ, 0x3c, !PT ;  /* 0x0000000800007c12 */ /* 0x020fe2000f8e3cff */
[----:B------:R-:W-:Y:S01]  /*d270*/  USEL UR25, UR25, URZ, UP1 ;  /* 0x0000003f19197287 */ /* 0x000fe20008800000 */
[----:B------:R-:W-:Y:S01]  /*d280*/  UMOV UR8, 0x1 ;  /* 0x0000000100087882 */ /* 0x000fe20000000000 */
[----:B------:R-:W-:Y:S10]  /*d290*/  @P0 BRA `(.L_x_31) ;  /* 0xffffff9c00a40947 */ /* 0x000ff4000383ffff */
.L_x_23:
[----:B------:R-:W-:-:S04]  /*d2a0*/  UISETP.NE.AND UP0, UPT, UR6, URZ, UPT ;  /* 0x0000003f0600728c */ /* 0x000fc8000bf05270 */
[----:B------:R-:W-:-:S06]  /*d2b0*/  USEL UR6, URZ, 0x1, !UP0 ;  /* 0x000000013f067887 */ /* 0x000fcc000c000000 */
[----:B------:R-:W-:-:S13]  /*d2c0*/  ISETP.NE.AND P0, PT, RZ, UR6, PT ;  /* 0x00000006ff007c0c */ /* 0x000fda000bf05270 */
[----:B------:R-:W-:Y:S05]  /*d2d0*/  @!P0 BRA `(.L_x_32) ;  /* 0x0000003800108947 */ /* 0x000fea0003800000 */
[----:B------:R0:W-:Y:S04]  /*d2e0*/  STL [R1+0x624], R43 ;  /* 0x0006242b01007387 */ /* 0x0001e80000100800 */
[----:B0-----:R-:W2:Y:S04]  /*d2f0*/  LDL.LU R43, [R1] ;  /* 0x00000000012b7983 */ /* 0x001ea80000300800 */
[----:B------:R0:W-:Y:S04]  /*d300*/  STL [R1+0x620], R44 ;  /* 0x0006202c01007387 */ /* 0x0001e80000100800 */
[----:B0-----:R-:W3:Y:S04]  /*d310*/  LDL.LU R44, [R1+0x4] ;  /* 0x00000400012c7983 */ /* 0x001ee80000300800 */
[----:B------:R0:W-:Y:S04]  /*d320*/  STL [R1+0x61c], R45 ;  /* 0x00061c2d01007387 */ /* 0x0001e80000100800 */
[----:B0-----:R-:W4:Y:S04]  /*d330*/  LDL.LU R45, [R1+0x8] ;  /* 0x00000800012d7983 */ /* 0x001f280000300800 */
[----:B------:R0:W-:Y:S04]  /*d340*/  STL [R1+0x618], R46 ;  /* 0x0006182e01007387 */ /* 0x0001e80000100800 */
[----:B0-----:R-:W5:Y:S04]  /*d350*/  LDL.LU R46, [R1+0xc] ;  /* 0x00000c00012e7983 */ /* 0x001f680000300800 */
        /* <DEDUP_REMOVED lines=138> */
[----:B------:R-:W5:Y:S04]  /*dc00*/  LDL.LU R0, [R1+0x1b0] ;  /* 0x0001b00001007983 */ /* 0x000f680000300800 */
[----:B------:R-:W5:Y:S04]  /*dc10*/  LDL.LU R2, [R1+0x204] ;  /* 0x0002040001027983 */ /* 0x000f680000300800 */
        /* <DEDUP_REMOVED lines=67> */
[----:B0-----:R-:W5:Y:S01]  /*e050*/  LDL.LU R149, [R1+0x12c] ;  /* 0x00012c0001957983 */ /* 0x001f620000300800 */
[----:B--2---:R-:W-:-:S03]  /*e060*/  FADD R3, R43, R3 ;  /* 0x000000032b037221 */ /* 0x004fc60000000000 */
[----:B------:R0:W-:Y:S01]  /*e070*/  STL [R1+0x478], R150 ;  /* 0x0004789601007387 */ /* 0x0001e20000100800 */
[----:B---3--:R-:W-:Y:S01]  /*e080*/  FADD R4, R44, R4 ;  /* 0x000000042c047221 */ /* 0x008fe20000000000 */
[----:B----4-:R-:W-:Y:S01]  /*e090*/  FADD R5, R45, R5 ;  /* 0x000000052d057221 */ /* 0x010fe20000000000 */
[----:B-----5:R-:W-:Y:S01]  /*e0a0*/  FADD R6, R46, R6 ;  /* 0x000000062e067221 */ /* 0x020fe20000000000 */
[----:B------:R-:W-:Y:S01]  /*e0b0*/  FADD R7, R47, R7 ;  /* 0x000000072f077221 */ /* 0x000fe20000000000 */
[----:B0-----:R-:W2:Y:S04]  /*e0c0*/  LDL.LU R150, [R1+0x128] ;  /* 0x0001280001967983 */ /* 0x001ea80000300800 */
[----:B------:R0:W-:Y:S01]  /*e0d0*/  STL [R1+0x474], R151 ;  /* 0x0004749701007387 */ /* 0x0001e20000100800 */
[----:B------:R-:W-:Y:S01]  /*e0e0*/  FADD R8, R48, R8 ;  /* 0x0000000830087221 */ /* 0x000fe20000000000 */
[----:B------:R-:W-:Y:S01]  /*e0f0*/  FADD R9, R49, R9 ;  /* 0x0000000931097221 */ /* 0x000fe20000000000 */
[----:B------:R-:W-:Y:S01]  /*e100*/  FADD R10, R50, R10 ;  /* 0x0000000a320a7221 */ /* 0x000fe20000000000 */
[----:B0-----:R-:W3:Y:S04]  /*e110*/  LDL.LU R151, [R1+0x124] ;  /* 0x0001240001977983 */ /* 0x001ee80000300800 */
[----:B------:R-:W4:Y:S04]  /*e120*/  LDL.LU R43, [R1+0x624] ;  /* 0x00062400012b7983 */ /* 0x000f280000300800 */
[----:B------:R-:W5:Y:S04]  /*e130*/  LDL.LU R44, [R1+0x620] ;  /* 0x00062000012c7983 */ /* 0x000f680000300800 */
[----:B------:R-:W4:Y:S04]  /*e140*/  LDL.LU R45, [R1+0x61c] ;  /* 0x00061c00012d7983 */ /* 0x000f280000300800 */
[----:B------:R-:W5:Y:S01]  /*e150*/  LDL.LU R46, [R1+0x618] ;  /* 0x00061800012e7983 */ /* 0x000f620000300800 */
[----:B------:R-:W-:-:S03]  /*e160*/  FADD R11, R51, R11 ;  /* 0x0000000b330b7221 */ /* 0x000fc60000000000 */
[----:B------:R-:W4:Y:S01]  /*e170*/  LDL.LU R47, [R1+0x614] ;  /* 0x00061400012f7983 */ /* 0x000f220000300800 */
[----:B------:R-:W-:-:S03]  /*e180*/  FADD R12, R52, R12 ;  /* 0x0000000c340c7221 */ /* 0x000fc60000000000 */
        /* <DEDUP_REMOVED lines=132> */
[----:B------:R-:W5:Y:S04]  /*e9d0*/  LDL.LU R114, [R1+0x508] ;  /* 0x0005080001727983 */ /* 0x000f680000300800 */
[----:B------:R-:W5:Y:S01]  /*e9e0*/  LDL.LU R115, [R1+0x504] ;  /* 0x0005040001737983 */ /* 0x000f620000300800 */
[----:B------:R-:W-:Y:S01]  /*e9f0*/  FADD R206, R149, R206 ;  /* 0x000000ce95ce7221 */ /* 0x000fe20000000000 */
[----:B------:R-:W-:Y:S01]  /*ea00*/  FADD R237, R118, R237 ;  /* 0x000000ed76ed7221 */ /* 0x000fe20000000000 */
[----:B------:R-:W-:Y:S01]  /*ea10*/  FADD R236, R119, R236 ;  /* 0x000000ec77ec7221 */ /* 0x000fe20000000000 */
[----:B------:R0:W-:Y:S01]  /*ea20*/  STL [R1+0x200], R116 ;  /* 0x0002007401007387 */ /* 0x0001e20000100800 */
[----:B------:R-:W-:Y:S01]  /*ea30*/  FADD R235, R120, R235 ;  /* 0x000000eb78eb7221 */ /* 0x000fe20000000000 */
        /* <DEDUP_REMOVED lines=8> */
[----:B0-----:R-:W4:Y:S01]  /*eac0*/  LDL.LU R116, [R1+0x1b4] ;  /* 0x0001b40001747983 */ /* 0x001f220000300800 */
[----:B------:R-:W-:Y:S01]  /*ead0*/  FADD R226, R129, R226 ;  /* 0x000000e281e27221 */ /* 0x000fe20000000000 */
[----:B------:R-:W-:Y:S01]  /*eae0*/  FADD R225, R130, R225 ;  /* 0x000000e182e17221 */ /* 0x000fe20000000000 */
[----:B------:R-:W-:Y:S01]  /*eaf0*/  FADD R224, R131, R224 ;  /* 0x000000e083e07221 */ /* 0x000fe20000000000 */
[----:B------:R-:W4:Y:S01]  /*eb00*/  LDL.LU R148, [R1+0x208] ;  /* 0x0002080001947983 */ /* 0x000f220000300800 */
[----:B------:R-:W-:Y:S01]  /*eb10*/  FADD R223, R132, R223 ;  /* 0x000000df84df7221 */ /* 0x000fe20000000000 */
[----:B------:R-:W-:Y:S01]  /*eb20*/  FADD R216, R139, R216 ;  /* 0x000000d88bd87221 */ /* 0x000fe20000000000 */
[----:B------:R-:W-:Y:S01]  /*eb30*/  FADD R222, R133, R222 ;  /* 0x000000de85de7221 */ /* 0x000fe20000000000 */
        /* <DEDUP_REMOVED lines=8> */
[----:B------:R-:W5:Y:S01]  /*ebc0*/  LDL.LU R149, [R1+0x20c] ;  /* 0x00020c0001957983 */ /* 0x000f620000300800 */
[----:B------:R-:W-:Y:S01]  /*ebd0*/  FADD R212, R143, R212 ;  /* 0x000000d48fd47221 */ /* 0x000fe20000000000 */
[----:B------:R-:W-:Y:S01]  /*ebe0*/  FADD R218, R137, R218 ;  /* 0x000000da89da7221 */ /* 0x000fe20000000000 */
[----:B------:R-:W-:Y:S01]  /*ebf0*/  FADD R211, R144, R211 ;  /* 0x000000d390d37221 */ /* 0x000fe20000000000 */
[----:B------:R-:W5:Y:S01]  /*ec00*/  LDL.LU R118, [R1+0x1bc] ;  /* 0x0001bc0001767983 */ /* 0x000f620000300800 */
[----:B------:R-:W-:Y:S01]  /*ec10*/  FADD R217, R138, R217 ;  /* 0x000000d98ad97221 */ /* 0x000fe20000000000 */
[----:B------:R-:W-:Y:S01]  /*ec20*/  FADD R210, R145, R210 ;  /* 0x000000d291d27221 */ /* 0x000fe20000000000 */
[----:B---3--:R-:W-:Y:S01]  /*ec30*/  FADD R204, R151, R204 ;  /* 0x000000cc97cc7221 */ /* 0x008fe20000000000 */
[----:B------:R-:W3:Y:S01]  /*ec40*/  LDL.LU R0, [R1+0x210] ;  /* 0x0002100001007983 */ /* 0x000ee20000300800 */
[----:B------:R-:W-:Y:S01]  /*ec50*/  FADD R209, R146, R209 ;  /* 0x000000d192d17221 */ /* 0x000fe20000000000 */
[----:B--2---:R-:W-:Y:S01]  /*ec60*/  FADD R205, R150, R205 ;  /* 0x000000cd96cd7221 */ /* 0x004fe20000000000 */
[----:B------:R-:W-:Y:S01]  /*ec70*/  FADD R208, R147, R208 ;  /* 0x000000d093d07221 */ /* 0x000fe20000000000 */
[----:B------:R-:W2:Y:S04]  /*ec80*/  LDL.LU R119, [R1+0x1c0] ;  /* 0x0001c00001777983 */ /* 0x000ea80000300800 */
[----:B0-----:R-:W2:Y:S04]  /*ec90*/  LDL.LU R2, [R1+0x214] ;  /* 0x0002140001027983 */ /* 0x001ea80000300800 */
        /* <DEDUP_REMOVED lines=29> */
[----:B------:R-:W2:Y:S01]  /*ee70*/  LDL.LU R147, [R1+0x250] ;  /* 0x0002500001937983 */ /* 0x000ea20000300800 */
[----:B----4-:R-:W-:-:S03]  /*ee80*/  FADD R148, R116, R148 ;  /* 0x0000009474947221 */ /* 0x010fc60000000000 */
[----:B------:R-:W4:Y:S04]  /*ee90*/  LDL.LU R116, [R1+0x500] ;  /* 0x0005000001747983 */ /* 0x000f280000300800 */
[----:B------:R0:W-:Y:S01]  /*eea0*/  STL [R1+0x208], R148 ;  /* 0x0002089401007387 */ /* 0x0001e20000100800 */
[----:B-----5:R-:W-:-:S03]  /*eeb0*/  FADD R149, R117, R149 ;  /* 0x0000009575957221 */ /* 0x020fc60000000000 */
[----:B0-----:R-:W5:Y:S04]  /*eec0*/  LDL.LU R148, [R1+0x254] ;  /* 0x0002540001947983 */ /* 0x001f680000300800 */
[----:B------:R-:W4:Y:S04]  /*eed0*/  LDL.LU R117, [R1+0x4fc] ;  /* 0x0004fc0001757983 */ /* 0x000f280000300800 */
[----:B------:R0:W-:Y:S04]  /*eee0*/  STL [R1+0x20c], R149 ;  /* 0x00020c9501007387 */ /* 0x0001e80000100800 */
[----:B0-----:R-:W4:Y:S01]  /*eef0*/  LDL.LU R149, [R1+0x258] ;  /* 0x0002580001957983 */ /* 0x001f220000300800 */
[----:B---3--:R-:W-:Y:S01]  /*ef00*/  FADD R0, R118, R0 ;  /* 0x0000000076007221 */ /* 0x008fe20000000000 */
[----:B--2---:R-:W-:-:S02]  /*ef10*/  FADD R2, R119, R2 ;  /* 0x0000000277027221 */ /* 0x004fc40000000000 */
[----:B------:R-:W2:Y:S01]  /*ef20*/  LDL.LU R118, [R1+0x4f8] ;  /* 0x0004f80001767983 */ /* 0x000ea20000300800 */
[----:B------:R-:W-:-:S03]  /*ef30*/  FADD R121, R120, R121 ;  /* 0x0000007978797221 */ /* 0x000fc60000000000 */
[----:B------:R0:W-:Y:S01]  /*ef40*/  STL [R1+0x210], R0 ;  /* 0x0002100001007387 */ /* 0x0001e20000100800 */
[----:B------:R-:W-:-:S03]  /*ef50*/  FADD R123, R122, R123 ;  /* 0x0000007b7a7b7221 */ /* 0x000fc60000000000 */
[----:B0-----:R-:W3:Y:S04]  /*ef60*/  LDL.LU R0, [R1+0x25c] ;  /* 0x00025c0001007983 */ /* 0x001ee80000300800 */
[----:B------:R-:W2:Y:S04]  /*ef70*/  LDL.LU R119, [R1+0x4f4] ;  /* 0x0004f40001777983 */ /* 0x000ea80000300800 */
[----:B------:R0:W-:Y:S01]  /*ef80*/  STL [R1+0x214], R2 ;  /* 0x0002140201007387 */ /* 0x0001e20000100800 */
[----:B------:R-:W-:Y:S01]  /*ef90*/  FADD R125, R124, R125 ;  /* 0x0000007d7c7d7221 */ /* 0x000fe20000000000 */
[----:B------:R-:W-:-:S02]  /*efa0*/  FADD R127, R126, R127 ;  /* 0x0000007f7e7f7221 */ /* 0x000fc40000000000 */
[----:B0-----:R-:W2:Y:S04]  /*efb0*/  LDL.LU R2, [R1+0x260] ;  /* 0x0002600001027983 */ /* 0x001ea80000300800 */
[----:B------:R-:W2:Y:S04]  /*efc0*/  LDL.LU R120, [R1+0x4f0] ;  /* 0x0004f00001787983 */ /* 0x000ea80000300800 */
[----:B------:R0:W-:Y:S01]  /*efd0*/  STL [R1+0x218], R121 ;  /* 0x0002187901007387 */ /* 0x0001e20000100800 */
[----:B------:R-:W-:-:S03]  /*efe0*/  FADD R129, R128, R129 ;  /* 0x0000008180817221 */ /* 0x000fc60000000000 */
        /* <DEDUP_REMOVED lines=42> */
[----:B------:R0:W-:Y:S04]  /*f290*/  STL [R1+0x244], R144 ;  /* 0x0002449001007387 */ /* 0x0001e80000100800 */
[----:B0-----:R-:W2:Y:S04]  /*f2a0*/  LDL.LU R144, [R1+0x278] ;  /* 0x0002780001907983 */ /* 0x001ea80000300800 */
[----:B------:R-:W2:Y:S04]  /*f2b0*/  LDL.LU R138, [R1+0x4a8] ;  /* 0x0004a800018a7983 */ /* 0x000ea80000300800 */
[----:B------:R0:W-:Y:S04]  /*f2c0*/  STL [R1+0x248], R145 ;  /* 0x0002489101007387 */ /* 0x0001e80000100800 */
[----:B0-----:R-:W2:Y:S04]  /*f2d0*/  LDL.LU R145, [R1+0x27c] ;  /* 0x00027c0001917983 */ /* 0x001ea80000300800 */
[----:B------:R0:W-:Y:S01]  /*f2e0*/  STL [R1+0x24c], R146 ;  /* 0x00024c9201007387 */ /* 0x0001e20000100800 */
[----:B-----5:R-:W-:-:S03]  /*f2f0*/  FADD R148, R24, R148 ;  /* 0x0000009418947221 */ /* 0x020fc60000000000 */
[----:B0-----:R-:W5:Y:S04]  /*f300*/  LDL.LU R146, [R1+0x280] ;  /* 0x0002800001927983 */ /* 0x001f680000300800 */
[----:B------:R0:W-:Y:S04]  /*f310*/  STL [R1+0x250], R147 ;  /* 0x0002509301007387 */ /* 0x0001e80000100800 */
[----:B0-----:R-:W5:Y:S01]  /*f320*/  LDL.LU R147, [R1+0x284] ;  /* 0x0002840001937983 */ /* 0x001f620000300800 */
[----:B----4-:R-:W-:-:S03]  /*f330*/  FADD R149, R25, R149 ;  /* 0x0000009519957221 */ /* 0x010fc60000000000 */
[----:B------:R0:W-:Y:S04]  /*f340*/  STL [R1+0x254], R148 ;  /* 0x0002549401007387 */ /* 0x0001e80000100800 */
[----:B0-----:R-:W4:Y:S04]  /*f350*/  LDL.LU R148, [R1+0x288] ;  /* 0x0002880001947983 */ /* 0x001f280000300800 */
[----:B------:R0:W-:Y:S04]  /*f360*/  STL [R1+0x258], R149 ;  /* 0x0002589501007387 */ /* 0x0001e80000100800 */
[----:B0-----:R-:W4:Y:S04]  /*f370*/  LDL.LU R149, [R1+0x28c] ;  /* 0x00028c0001957983 */ /* 0x001f280000300800 */
[----:B------:R-:W4:Y:S01]  /*f380*/  LDL.LU R150, [R1+0x290] ;  /* 0x0002900001967983 */ /* 0x000f220000300800 */
[----:B---3--:R-:W-:-:S03]  /*f390*/  FADD R0, R26, R0 ;  /* 0x000000001a007221 */ /* 0x008fc60000000000 */
[----:B------:R-:W3:Y:S01]  /*f3a0*/  LDL.LU R151, [R1+0x294] ;  /* 0x0002940001977983 */ /* 0x000ee20000300800 */
[----:B--2---:R-:W-:-:S03]  /*f3b0*/  FADD R2, R27, R2 ;  /* 0x000000021b027221 */ /* 0x004fc60000000000 */
[----:B------:R0:W-:Y:S04]  /*f3c0*/  STL [R1+0x25c], R0 ;  /* 0x00025c0001007387 */ /* 0x0001e80000100800 */
[----:B------:R-:W2:Y:S04]  /*f3d0*/  LDL.LU R27, [R1+0x2c8] ;  /* 0x0002c800011b7983 */ /* 0x000ea80000300800 */
[----:B------:R-:W2:Y:S04]  /*f3e0*/  LDL.LU R26, [R1+0x2cc] ;  /* 0x0002cc00011a7983 */ /* 0x000ea80000300800 */
[----:B------:R1:W-:Y:S04]  /*f3f0*/  STL [R1+0x260], R2 ;  /* 0x0002600201007387 */ /* 0x0003e80000100800 */
[----:B------:R-:W2:Y:S04]  /*f400*/  LDL.LU R25, [R1+0x2d0] ;  /* 0x0002d00001197983 */ /* 0x000ea80000300800 */
[----:B------:R-:W2:Y:S04]  /*f410*/  LDL.LU R24, [R1+0x2d4] ;  /* 0x0002d40001187983 */ /* 0x000ea80000300800 */
[----:B0-----:R-:W2:Y:S04]  /*f420*/  LDL.LU R0, [R1+0x2d8] ;  /* 0x0002d80001007983 */ /* 0x001ea80000300800 */
[----:B-1----:R-:W2:Y:S01]  /*f430*/  LDL.LU R2, [R1+0x2dc] ;  /* 0x0002dc0001027983 */ /* 0x002ea20000300800 */
[----:B------:R-:W-:-:S05]  /*f440*/  FADD R139, R28, R139 ;  /* 0x0000008b1c8b7221 */ /* 0x000fca0000000000 */
[----:B------:R0:W-:Y:S04]  /*f450*/  STL [R1+0x264], R139 ;  /* 0x0002648b01007387 */ /* 0x0001e80000100800 */
[----:B0-----:R-:W2:Y:S01]  /*f460*/  LDL.LU R139, [R1+0x4a4] ;  /* 0x0004a400018b7983 */ /* 0x001ea20000300800 */
[----:B------:R-:W-:-:S03]  /*f470*/  FADD R140, R29, R140 ;  /* 0x0000008c1d8c7221 */ /* 0x000fc60000000000 */
[----:B------:R-:W2:Y:S04]  /*f480*/  LDL.LU R28, [R1+0x2c4] ;  /* 0x0002c400011c7983 */ /* 0x000ea80000300800 */
        /* <DEDUP_REMOVED lines=20> */
[----:B------:R0:W-:Y:S01]  /*f5d0*/  STL [R1+0x27c], R145 ;  /* 0x00027c9101007387 */ /* 0x0001e20000100800 */
[----:B-----5:R-:W-:-:S03]  /*f5e0*/  FADD R146, R35, R146 ;  /* 0x0000009223927221 */ /* 0x020fc60000000000 */
[----:B0-----:R-:W5:Y:S04]  /*f5f0*/  LDL.LU R145, [R1+0x48c] ;  /* 0x00048c0001917983 */ /* 0x001f680000300800 */
[----:B------:R-:W5:Y:S04]  /*f600*/  LDL.LU R34, [R1+0x2ac] ;  /* 0x0002ac0001227983 */ /* 0x000f680000300800 */
[----:B------:R0:W-:Y:S01]  /*f610*/  STL [R1+0x280], R146 ;  /* 0x0002809201007387 */ /* 0x0001e20000100800 */
[----:B------:R-:W-:-:S03]  /*f620*/  FADD R147, R36, R147 ;  /* 0x0000009324937221 */ /* 0x000fc60000000000 */
[----:B0-----:R-:W5:Y:S04]  /*f630*/  LDL.LU R146, [R1+0x488] ;  /* 0x0004880001927983 */ /* 0x001f680000300800 */
[----:B------:R-:W5:Y:S01]  /*f640*/  LDL.LU R35, [R1+0x2a8] ;  /* 0x0002a80001237983 */ /* 0x000f620000300800 */
[----:B----4-:R-:W-:-:S03]  /*f650*/  FADD R148, R37, R148 ;  /* 0x0000009425947221 */ /* 0x010fc60000000000 */
[----:B------:R0:W-:Y:S04]  /*f660*/  STL [R1+0x284], R147 ;  /* 0x0002849301007387 */ /* 0x0001e80000100800 */
[----:B0-----:R-:W4:Y:S01]  /*f670*/  LDL.LU R147, [R1+0x484] ;  /* 0x0004840001937983 */ /* 0x001f220000300800 */
[----:B------:R-:W-:-:S03]  /*f680*/  FADD R149, R38, R149 ;  /* 0x0000009526957221 */ /* 0x000fc60000000000 */
[----:B------:R-:W4:Y:S01]  /*f690*/  LDL.LU R36, [R1+0x2a4] ;  /* 0x0002a40001247983 */ /* 0x000f220000300800 */
[----:B------:R-:W-:-:S03]  /*f6a0*/  FADD R150, R39, R150 ;  /* 0x0000009627967221 */ /* 0x000fc60000000000 */
[----:B------:R0:W-:Y:S04]  /*f6b0*/  STL [R1+0x288], R148 ;  /* 0x0002889401007387 */ /* 0x0001e80000100800 */
[----:B0-----:R-:W4:Y:S04]  /*f6c0*/  LDL.LU R148, [R1+0x480] ;  /* 0x0004800001947983 */ /* 0x001f280000300800 */
[----:B------:R-:W4:Y:S04]  /*f6d0*/  LDL.LU R37, [R1+0x2a0] ;  /* 0x0002a00001257983 */ /* 0x000f280000300800 */
[----:B------:R0:W-:Y:S04]  /*f6e0*/  STL [R1+0x28c], R149 ;  /* 0x00028c9501007387 */ /* 0x0001e80000100800 */
[----:B0-----:R-:W4:Y:S04]  /*f6f0*/  LDL.LU R149, [R1+0x47c] ;  /* 0x00047c0001957983 */ /* 0x001f280000300800 */
[----:B------:R-:W4:Y:S04]  /*f700*/  LDL.LU R38, [R1+0x29c] ;  /* 0x00029c0001267983 */ /* 0x000f280000300800 */
[----:B------:R0:W-:Y:S04]  /*f710*/  STL [R1+0x290], R150 ;  /* 0x0002909601007387 */ /* 0x0001e80000100800 */
[----:B0-----:R-:W4:Y:S04]  /*f720*/  LDL.LU R150, [R1+0x478] ;  /* 0x0004780001967983 */ /* 0x001f280000300800 */
[----:B------:R-:W4:Y:S01]  /*f730*/  LDL.LU R39, [R1+0x298] ;  /* 0x0002980001277983 */ /* 0x000f220000300800 */
[----:B---3--:R-:W-:-:S05]  /*f740*/  FADD R151, R40, R151 ;  /* 0x0000009728977221 */ /* 0x008fca0000000000 */
[----:B------:R0:W-:Y:S01]  /*f750*/  STL [R1+0x294], R151 ;  /* 0x0002949701007387 */ /* 0x0001e20000100800 */
[----:B--2---:R-:W-:-:S03]  /*f760*/  FADD R27, R53, R27 ;  /* 0x0000001b351b7221 */ /* 0x004fc60000000000 */
[----:B0-----:R-:W2:Y:S01]  /*f770*/  LDL.LU R151, [R1+0x474] ;  /* 0x0004740001977983 */ /* 0x001ea20000300800 */
        /* <DEDUP_REMOVED lines=11> */
[----:B-----5:R-:W-:Y:S01]  /*f830*/  FADD R34, R46, R34 ;  /* 0x000000222e227221 */ /* 0x020fe20000000000 */
[----:B------:R-:W-:Y:S01]  /*f840*/  FADD R35, R45, R35 ;  /* 0x000000232d237221 */ /* 0x000fe20000000000 */
[----:B----4-:R-:W-:Y:S01]  /*f850*/  FADD R36, R44, R36 ;  /* 0x000000242c247221 */ /* 0x010fe20000000000 */
[----:B------:R-:W-:Y:S01]  /*f860*/  FADD R37, R43, R37 ;  /* 0x000000252b257221 */ /* 0x000fe20000000000 */
[----:B------:R-:W-:Y:S01]  /*f870*/  FADD R38, R42, R38 ;  /* 0x000000262a267221 */ /* 0x000fe20000000000 */
[----:B------:R-:W-:-:S05]  /*f880*/  FADD R39, R41, R39 ;  /* 0x0000002729277221 */ /* 0x000fca0000000000 */
[----:B------:R0:W-:Y:S04]  /*f890*/  STL [R1+0x298], R39 ;  /* 0x0002982701007387 */ /* 0x0001e80000100800 */
        /* <DEDUP_REMOVED lines=14> */
[----:B------:R-:W2:Y:S04]  /*f980*/  LDL.LU R52, [R1+0x2e0] ;  /* 0x0002e00001347983 */ /* 0x000ea80000300800 */
[----:B------:R2:W-:Y:S04]  /*f990*/  STL [R1+0x2d4], R24 ;  /* 0x0002d41801007387 */ /* 0x0005e80000100800 */
[----:B------:R-:W2:Y:S04]  /*f9a0*/  LDL.LU R51, [R1+0x2e4] ;  /* 0x0002e40001337983 */ /* 0x000ea80000300800 */
[----:B------:R2:W-:Y:S04]  /*f9b0*/  STL [R1+0x2d8], R0 ;  /* 0x0002d80001007387 */ /* 0x0005e80000100800 */
        /* <DEDUP_REMOVED lines=13> */
[----:B-1----:R-:W2:Y:S04]  /*fa90*/  LDL.LU R38, [R1+0x318] ;  /* 0x0003180001267983 */ /* 0x002ea80000300800 */
[----:B---3--:R-:W3:Y:S04]  /*faa0*/  LDL.LU R37, [R1+0x31c] ;  /* 0x00031c0001257983 */ /* 0x008ee80000300800 */
[----:B----4-:R-:W4:Y:S04]  /*fab0*/  LDL.LU R36, [R1+0x320] ;  /* 0x0003200001247983 */ /* 0x010f280000300800 */
[----:B-----5:R-:W5:Y:S04]  /*fac0*/  LDL.LU R35, [R1+0x324] ;  /* 0x0003240001237983 */ /* 0x020f680000300800 */
[----:B--2---:R-:W2:Y:S04]  /*fad0*/  LDL.LU R34, [R1+0x328] ;  /* 0x0003280001227983 */ /* 0x004ea80000300800 */
        /* <DEDUP_REMOVED lines=12> */
[----:B------:R-:W-:Y:S01]  /*fba0*/  FADD R52, R59, R52 ;  /* 0x000000343b347221 */ /* 0x000fe20000000000 */
        /* <DEDUP_REMOVED lines=28> */
[----:B---3--:R-:W-:-:S03]  /*fd70*/  FADD R37, R74, R37 ;  /* 0x000000254a257221 */ /* 0x008fc60000000000 */
[----:B------:R3:W-:Y:S01]  /*fd80*/  STL [R1+0x318], R38 ;  /* 0x0003182601007387 */ /* 0x0007e20000100800 */
[----:B----4-:R-:W-:-:S03]  /*fd90*/  FADD R36, R75, R36 ;  /* 0x000000244b247221 */ /* 0x010fc60000000000 */
[----:B------:R4:W-:Y:S01]  /*fda0*/  STL [R1+0x31c], R37 ;  /* 0x00031c2501007387 */ /* 0x0009e20000100800 */
[----:B-----5:R-:W-:-:S03]  /*fdb0*/  FADD R35, R76, R35 ;  /* 0x000000234c237221 */ /* 0x020fc60000000000 */
[----:B------:R5:W-:Y:S01]  /*fdc0*/  STL [R1+0x320], R36 ;  /* 0x0003202401007387 */ /* 0x000be20000100800 */
[----:B--2---:R-:W-:-:S03]  /*fdd0*/  FADD R34, R77, R34 ;  /* 0x000000224d227221 */ /* 0x004fc60000000000 */
        /* <DEDUP_REMOVED lines=22> */
[----:B0-----:R-:W2:Y:S01]  /*ff40*/  LDL.LU R52, [R1+0x35c] ;  /* 0x00035c0001347983 */ /* 0x001ea20000300800 */
[----:B------:R-:W-:-:S03]  /*ff50*/  FADD R2, R89, R2 ;  /* 0x0000000259027221 */ /* 0x000fc60000000000 */
[----:B------:R0:W-:Y:S04]  /*ff60*/  STL [R1+0x350], R24 ;  /* 0x0003501801007387 */ /* 0x0001e80000100800 */
[----:B-1----:R-:W2:Y:S04]  /*ff70*/  LDL.LU R51, [R1+0x360] ;  /* 0x0003600001337983 */ /* 0x002ea80000300800 */
        /* <DEDUP_REMOVED lines=181> */
[----:B------:R-:W-:Y:S01]  /*10ad0*/  FADD R0, R150, R0 ;  /* 0x0000000096007221 */ /* 0x000fe20000000000 */
[----:B------:R-:W-:-:S05]  /*10ae0*/  FADD R2, R2, R151 ;  /* 0x0000009702027221 */ /* 0x000fca0000000000 */
[----:B------:R0:W-:Y:S04]  /*10af0*/  STL [R1+0x450], R2 ;  /* 0x0004500201007387 */ /* 0x0001e80000100800 */
[----:B------:R0:W-:Y:S04]  /*10b00*/  STL [R1+0x448], R24 ;  /* 0x0004481801007387 */ /* 0x0001e80000100800 */
[----:B------:R0:W-:Y:S02]  /*10b10*/  STL [R1+0x44c], R0 ;  /* 0x00044c0001007387 */ /* 0x0001e40000100800 */
.L_x_32:
[----:B0-----:R-:W0:Y:S02]  /*10b20*/  LDC R0, c[0x0][0x28c] ;  /* 0x0000a300ff007b82 */ /* 0x001e240000000800 */
[----:B0-----:R-:W-:-:S13]  /*10b30*/  ISETP.GE.AND P0, PT, R0, 0x1, PT ;  /* 0x000000010000780c */ /* 0x001fda0003f06270 */
[----:B------:R-:W-:Y:S05]  /*10b40*/  @!P0 BRA `(.L_x_33) ;  /* 0x00000000006c8947 */ /* 0x000fea0003800000 */
[----:B------:R-:W-:-:S06]  /*10b50*/  UISETP.NE.AND UP0, UPT, UR22, 0x3, UPT ;  /* 0x000000031600788c */ /* 0x000fcc000bf05270 */
[----:B------:R-:W-:-:S13]  /*10b60*/  PLOP3.LUT P0, PT, PT, PT, UP0, 0x80, 0x0 ;  /* 0x000000000000781c */ /* 0x000fda0003f0f008 */
[----:B------:R-:W-:Y:S05]  /*10b70*/  @!P0 BRA `(.L_x_34) ;  /* 0x0000000000048947 */ /* 0x000fea0003800000 */
[----:B------:R-:W-:Y:S01]  /*10b80*/  BPT.TRAP 0x1 ;  /* 0x000000040000795c */ /* 0x000fe20000300000 */
.L_x_34:
[----:B------:R-:W2:Y:S01]  /*10b90*/  LDL R0, [R1+0x454] ;  /* 0x0004540001007983 */ /* 0x000ea20000100800 */
[----:B------:R-:W-:Y:S01]  /*10ba0*/  BSSY B0, `(.L_x_35) ;  /* 0x0000011000007945 */ /* 0x000fe20003800000 */
[----:B--2---:R-:W-:-:S13]  /*10bb0*/  ISETP.NE.AND P0, PT, R0, RZ, PT ;  /* 0x000000ff0000720c */ /* 0x004fda0003f05270 */
[----:B------:R-:W-:Y:S05]  /*10bc0*/  @!P0 BRA `(.L_x_36) ;  /* 0x0000000000388947 */ /* 0x000fea0003800000 */
[----:B------:R-:W2:Y:S01]  /*10bd0*/  LDL R2, [R1+0x458] ;  /* 0x0004580001027983 */ /* 0x000ea20000100800 */
[----:B------:R-:W-:-:S04]  /*10be0*/  UISETP.LT.AND UP0, UPT, UR9, 0x1, UPT ;  /* 0x000000010900788c */ /* 0x000fc8000bf01270 */
[----:B------:R-:W-:-:S04]  /*10bf0*/  USEL UR8, UR9, 0x1, UP0 ;  /* 0x0000000109087887 */ /* 0x000fc80008000000 */
[----:B------:R-:W-:-:S04]  /*10c00*/  UIADD3 UR8, UR5, UR9, -UR8 ;  /* 0x0000000905087290 */ /* 0x000fc8000fffe808 */
[----:B------:R-:W-:-:S04]  /*10c10*/  UIMAD.WIDE.U32 UR6, UR8, 0x24924925, URZ ;  /* 0x24924925080678a5 */ /* 0x000fc8000f8e003f */
[----:B------:R-:W-:-:S04]  /*10c20*/  UIADD3 UR6, UR8, -UR7, URZ ;  /* 0x8000000708067290 */ /* 0x000fc8000fffe03f */
[----:B------:R-:W-:-:S04]  /*10c30*/  ULEA.HI UR6, UR6, UR7, URZ, 0x1f ;  /* 0x0000000706067291 */ /* 0x000fc8000f8ff83f */
[----:B------:R-:W-:-:S04]  /*10c40*/  USHF.R.U32.HI UR6, URZ, 0x2, UR6 ;  /* 0x000000023f067899 */ /* 0x000fc80008011606 */
[----:B------:R-:W-:-:S04]  /*10c50*/  UIMAD UR6, UR6, -0x7, UR8 ;  /* 0xfffffff9060678a4 */ /* 0x000fc8000f8e0208 */
[----:B------:R-:W-:-:S04]  /*10c60*/  ULEA UR6, UR6, UR11, 0x3 ;  /* 0x0000000b06067291 */ /* 0x000fc8000f8e183f */
[----:B------:R-:W-:-:S06]  /*10c70*/  UIADD3 UR6, UR6, 0x38, URZ ;  /* 0x0000003806067890 */ /* 0x000fcc000fffe03f */
[----:B------:R-:W-:-:S05]  /*10c80*/  IMAD.U32 R0, RZ, RZ, UR6 ;  /* 0x00000006ff007e24 */ /* 0x000fca000f8e00ff */
[----:B--2---:R-:W-:-:S04]  /*10c90*/  PRMT R0, R2, 0x654, R0 ;  /* 0x0000065402007816 */ /* 0x004fc80000000000 */
[----:B------:R0:W-:Y:S03]  /*10ca0*/  SYNCS.ARRIVE.TRANS64.RED.A1T0 RZ, [R0+URZ], RZ ;  /* 0x000000ff00ff79a7 */ /* 0x0001e6000810043f */
.L_x_36:
[----:B------:R-:W-:Y:S05]  /*10cb0*/  BSYNC B0 ;  /* 0x0000000000007941 */ /* 0x000fea0003800000 */
.L_x_35:
[----:B------:R-:W-:-:S06]  /*10cc0*/  UISETP.GT.U32.AND UP0, UPT, UR13, 0x1, UPT ;  /* 0x000000010d00788c */ /* 0x000fcc000bf04070 */
[----:B------:R-:W-:-:S13]  /*10cd0*/  PLOP3.LUT P0, PT, PT, PT, UP0, 0x80, 0x0 ;  /* 0x000000000000781c */ /* 0x000fda0003f0f008 */
[----:B------:R-:W-:Y:S05]  /*10ce0*/  @P0 BRA `(.L_x_33) ;  /* 0x0000000000040947 */ /* 0x000fea0003800000 */
[----:B------:R-:W-:Y:S01]  /*10cf0*/  BPT.TRAP 0x1 ;  /* 0x000000040000795c */ /* 0x000fe20000300000 */
.L_x_33:
[----:B------:R-:W2:Y:S01]  /*10d00*/  LDL.LU R27, [R1+0x468] ;  /* 0x00046800011b7983 */ /* 0x000ea20000300800 */
[----:B------:R-:W3:Y:S01]  /*10d10*/  LDC R24, c[0x0][0x288] ;  /* 0x0000a200ff187b82 */ /* 0x000ee20000000800 */
[----:B------:R-:W4:Y:S01]  /*10d20*/  S2R R26, SR_TID.X ;  /* 0x00000000001a7919 */ /* 0x000f220000002100 */
[----:B------:R-:W-:Y:S01]  /*10d30*/  UIADD3 UR8, UR9, UR5, URZ ;  /* 0x0000000509087290 */ /* 0x000fe2000fffe03f */
[----:B------:R-:W-:Y:S01]  /*10d40*/  ULDC UR6, c[0x0][0x284] ;  /* 0x0000a10000067ab9 */ /* 0x000fe20000000800 */
[----:B------:R-:W0:Y:S02]  /*10d50*/  LDL.LU R25, [R1+0x464] ;  /* 0x0004640001197983 */ /* 0x000e240000300800 */
[----:B------:R-:W-:Y:S01]  /*10d60*/  UISETP.GT.U32.AND UP0, UPT, UR8, 0x6, UPT ;  /* 0x000000060800788c */ /* 0x000fe2000bf04070 */
[----:B------:R-:W-:Y:S01]  /*10d70*/  IMAD.MOV.U32 R40, RZ, RZ, -0x1 ;  /* 0xffffffffff287424 */ /* 0x000fe200078e00ff */
[----:B------:R-:W-:Y:S02]  /*10d80*/  USHF.R.S32.HI UR11, URZ, 0x1f, UR10 ;  /* 0x0000001f3f0b7899 */ /* 0x000fe4000801140a */
[----:B------:R-:W-:-:S02]  /*10d90*/  UISETP.LT.U32.AND UP0, UPT, UR9, 0x7, UP0 ;  /* 0x000000070900788c */ /* 0x000fc40008701070 */
[----:B------:R-:W-:Y:S01]  /*10da0*/  UISETP.GE.U32.AND UP1, UPT, UR9, 0x7, UPT ;  /* 0x000000070900788c */ /* 0x000fe2000bf26070 */
[----:B------:R-:W-:Y:S01]  /*10db0*/  ULDC.64 UR16, c[0x0][0x5d0] ;  /* 0x0001740000107ab9 */ /* 0x000fe20000000a00 */
[----:B------:R-:W-:-:S04]  /*10dc0*/  USEL UR12, URZ, 0x1, !UP0 ;  /* 0x000000013f0c7887 */ /* 0x000fc8000c000000 */
[----:B------:R-:W-:Y:S01]  /*10dd0*/  ULOP3.LUT UR4, UR4, UR12, URZ, 0x3c, !UPT ;  /* 0x0000000c04047292 */ /* 0x000fe2000f8e3c3f */
[C---:B----4-:R-:W-:Y:S01]  /*10de0*/  LOP3.LUT R2, R26.reuse, 0x3, RZ, 0xc0, !PT ;  /* 0x000000031a027812 */ /* 0x050fe200078ec0ff */
[----:B------:R-:W-:Y:S01]  /*10df0*/  IMAD.SHL.U32 R32, R26, 0x2, RZ ;  /* 0x000000021a207824 */ /* 0x000fe200078e00ff */
[----:B------:R-:W-:-:S03]  /*10e00*/  SHF.R.U32.HI R34, RZ, 0x7, R26 ;  /* 0x00000007ff227819 */ /* 0x000fc6000001161a */
[----:B---3--:R-:W-:Y:S01]  /*10e10*/  IMAD R2, R2, -0x2, R24 ;  /* 0xfffffffe02027824 */ /* 0x008fe200078e0218 */
[----:B------:R-:W-:Y:S02]  /*10e20*/  LOP3.LUT R34, R34, 0x1, RZ, 0xc0, !PT ;  /* 0x0000000122227812 */ /* 0x000fe400078ec0ff */
[----:B------:R-:W-:-:S03]  /*10e30*/  LOP3.LUT R32, R32, 0x6, RZ, 0xc0, !PT ;  /* 0x0000000620207812 */ /* 0x000fc600078ec0ff */
[----:B------:R-:W-:Y:S02]  /*10e40*/  IMAD.SHL.U32 R35, R34, 0x40, RZ ;  /* 0x0000004022237824 */ /* 0x000fe400078e00ff */
[----:B--2---:R-:W-:-:S04]  /*10e50*/  IMAD.WIDE R36, R27, 0x100, RZ ;  /* 0x000001001b247825 */ /* 0x004fc800078e02ff */
[----:B0-----:R-:W-:Y:S01]  /*10e60*/  IMAD.SHL.U32 R0, R25, 0x100, RZ ;  /* 0x0000010019007824 */ /* 0x001fe200078e00ff */
[----:B------:R-:W-:-:S04]  /*10e70*/  PRMT R32, R32, 0x6540, R25 ;  /* 0x0000654020207816 */ /* 0x000fc80000000019 */
[----:B------:R-:W-:Y:S01]  /*10e80*/  ISETP.GE.AND P0, PT, R0, R24, PT ;  /* 0x000000180000720c */ /* 0x000fe20003f06270 */
[----:B------:R-:W-:Y:S01]  /*10e90*/  IMAD.IADD R0, R2, 0x1, -R0 ;  /* 0x0000000102007824 */ /* 0x000fe200078e0a00 */
[----:B------:R-:W-:Y:S02]  /*10ea0*/  SHF.R.U32.HI R2, RZ, 0x2, R26 ;  /* 0x00000002ff027819 */ /* 0x000fe4000001161a */
[----:B------:R-:W-:Y:S01]  /*10eb0*/  LOP3.LUT R24, R26, 0x60, RZ, 0xc0, !PT ;  /* 0x000000601a187812 */ /* 0x000fe200078ec0ff */
[----:B------:R-:W-:Y:S01]  /*10ec0*/  IMAD.U32 R26, RZ, RZ, UR16 ;  /* 0x00000010ff1a7e24 */ /* 0x000fe2000f8e00ff */
[----:B------:R-:W-:Y:S02]  /*10ed0*/  LOP3.LUT R2, R2, 0x7, RZ, 0xc0, !PT ;  /* 0x0000000702027812 */ /* 0x000fe400078ec0ff */
[----:B------:R-:W-:Y:S02]  /*10ee0*/  SHF.R.U32.HI R24, RZ, 0x1, R24 ;  /* 0x00000001ff187819 */ /* 0x000fe40000011618 */
[----:B------:R-:W-:-:S02]  /*10ef0*/  LOP3.LUT R35, R35, 0x40, R2, 0xe2, !PT ;  /* 0x0000004023237812 */ /* 0x000fc400078ee202 */
[----:B------:R-:W-:Y:S02]  /*10f00*/  IADD3 R2, RZ, -R24, -R2 ;  /* 0x80000018ff027210 */ /* 0x000fe40007ffe802 */
[----:B------:R-:W-:Y:S02]  /*10f10*/  SHF.R.S32.HI R33, RZ, 0x1f, R32 ;  /* 0x0000001fff217819 */ /* 0x000fe40000011420 */
[----:B------:R-:W-:Y:S01]  /*10f20*/  LOP3.LUT R35, R36, R35, R24, 0xfe, !PT ;  /* 0x0000002324237212 */ /* 0x000fe200078efe18 */
[----:B------:R-:W-:Y:S02]  /*10f30*/  IMAD R34, R34, -0x40, R2 ;  /* 0xffffffc022227824 */ /* 0x000fe400078e0202 */
[----:B------:R-:W-:Y:S02]  /*10f40*/  IMAD.SHL.U32 R2, R27, 0x100, RZ ;  /* 0x000001001b027824 */ /* 0x000fe400078e00ff */
[----:B------:R-:W-:-:S03]  /*10f50*/  IMAD.WIDE.U32 R26, R26, UR10, R32 ;  /* 0x0000000a1a1a7c25 */ /* 0x000fc6000f8e0020 */
[C---:B------:R-:W-:Y:S02]  /*10f60*/  IADD3 R34, -R2.reuse, UR6, R34 ;  /* 0x0000000602227c10 */ /* 0x040fe4000fffe122 */
[----:B------:R-:W-:Y:S01]  /*10f70*/  ISETP.GE.OR P0, PT, R2, UR6, P0 ;  /* 0x0000000602007c0c */ /* 0x000fe20008706670 */
[----:B------:R-:W-:Y:S02]  /*10f80*/  UIMAD.WIDE.U32 UR6, UR8, 0x24924925, URZ ;  /* 0x24924925080678a5 */ /* 0x000fe4000f8e003f */
[----:B------:R-:W-:Y:S02]  /*10f90*/  UIMAD UR6, UR11, UR16, URZ ;  /* 0x000000100b0672a4 */ /* 0x000fe4000f8e023f */
[----:B------:R-:W-:Y:S02]  /*10fa0*/  UIADD3 UR5, UR8, -UR7, URZ ;  /* 0x8000000708057290 */ /* 0x000fe4000fffe03f */
[----:B------:R-:W-:Y:S02]  /*10fb0*/  UIMAD UR6, UR10, UR17, UR6 ;  /* 0x000000110a0672a4 */ /* 0x000fe4000f8e0206 */
[----:B------:R-:W-:-:S04]  /*10fc0*/  ULEA.HI UR5, UR5, UR7, URZ, 0x1f ;  /* 0x0000000705057291 */ /* 0x000fc8000f8ff83f */
[----:B------:R-:W-:Y:S01]  /*10fd0*/  USHF.R.U32.HI UR5, URZ, 0x2, UR5 ;  /* 0x000000023f057899 */ /* 0x000fe20008011605 */
[----:B------:R-:W-:-:S03]  /*10fe0*/  VIADD R27, R27, UR6 ;  /* 0x000000061b1b7c36 */ /* 0x000fc60008000000 */
[----:B------:R-:W-:Y:S02]  /*10ff0*/  @UP1 ULOP3.LUT UR4, UR4, 0x1, UR5, 0x78, !UPT ;  /* 0x0000000104041892 */ /* 0x000fe4000f8e7805 */
[----:B------:R-:W-:Y:S01]  /*11000*/  UIMAD UR5, UR5, -0x7, UR8 ;  /* 0xfffffff9050578a4 */ /* 0x000fe2000f8e0208 */
[----:B------:R-:W-:Y:S11]  /*11010*/  @P0 BRA `(.L_x_37) ;  /* 0x0000012400b40947 */ /* 0x000ff60003800000 */
[----:B------:R-:W0:Y:S01]  /*11020*/  LDC.64 R28, c[0x0][0x5c8] ;  /* 0x00017200ff1c7b82 */ /* 0x000e220000000a00 */
[----:B------:R-:W-:Y:S01]  /*11030*/  ULDC.64 UR6, c[0x0][0x5c0] ;  /* 0x0001700000067ab9 */ /* 0x000fe20000000a00 */
[----:B------:R-:W-:Y:S01]  /*11040*/  BSSY B0, `(.L_x_37) ;  /* 0x000126a000007945 */ /* 0x000fe20003800000 */
[-C--:B0-----:R-:W-:Y:S01]  /*11050*/  IMAD R2, R37, R28.reuse, RZ ;  /* 0x0000001c25027224 */ /* 0x081fe200078e02ff */
[----:B------:R-:W-:Y:S01]  /*11060*/  SHF.L.U64.HI R38, R28, 0x3, R29 ;  /* 0x000000031c267819 */ /* 0x000fe2000001021d */
[----:B------:R-:W-:-:S04]  /*11070*/  IMAD.WIDE.U32 R26, R35, R28, R26 ;  /* 0x0000001c231a7225 */ /* 0x000fc800078e001a */
[----:B------:R-:W-:Y:S01]  /*11080*/  IMAD R2, R35, R29, R2 ;  /* 0x0000001d23027224 */ /* 0x000fe200078e0202 */
[C---:B------:R-:W-:Y:S01]  /*11090*/  LEA R30, P2, R28.reuse, R26, 0x7 ;  /* 0x0000001a1c1e7211 */ /* 0x040fe200078438ff */
[----:B------:R-:W-:Y:S01]  /*110a0*/  IMAD.SHL.U32 R25, R28, 0x8, RZ ;  /* 0x000000081c197824 */ /* 0x000fe200078e00ff */
[----:B------:R-:W-:Y:S01]  /*110b0*/  IADD3 R24, P5, R26, UR6, RZ ;  /* 0x000000061a187c10 */ /* 0x000fe2000ffbe0ff */
[----:B------:R-:W-:-:S03]  /*110c0*/  IMAD.IADD R2, R27, 0x1, R2 ;  /* 0x000000011b027824 */ /* 0x000fc600078e0202 */
[----:B------:R-:W-:Y:S02]  /*110d0*/  IADD3 R26, P0, P1, R26, UR6, R25 ;  /* 0x000000061a1a7c10 */ /* 0x000fe4000f91e019 */
[----:B------:R-:W-:Y:S02]  /*110e0*/  LEA.HI.X R31, R28, R2, R29, 0x7, P2 ;  /* 0x000000021c1f7211 */ /* 0x000fe400010f3c1d */
[----:B------:R-:W-:Y:S02]  /*110f0*/  IADD3 R28, P2, P3, R30, UR6, R25 ;  /* 0x000000061e1c7c10 */ /* 0x000fe4000fb5e019 */
[----:B------:R-:W-:Y:S02]  /*11100*/  IADD3.X R25, R2, UR7, RZ, P5, !PT ;  /* 0x0000000702197c10 */ /* 0x000fe4000affe4ff */
[----:B------:R-:W-:Y:S02]  /*11110*/  FSETP.NEU.AND P5, PT, RZ, UR21, PT ;  /* 0x00000015ff007c0b */ /* 0x000fe4000bfad000 */
[----:B------:R-:W-:-:S02]  /*11120*/  IADD3 R30, P6, R30, UR6, RZ ;  /* 0x000000061e1e7c10 */ /* 0x000fc4000ffde0ff */
[C-C-:B------:R-:W-:Y:S02]  /*11130*/  IADD3.X R29, R31.reuse, UR7, R38.reuse, P2, P3 ;  /* 0x000000071f1d7c10 */ /* 0x140fe400097e6426 */
[----:B------:R-:W-:Y:S02]  /*11140*/  IADD3.X R27, R2, UR7, R38, P0, P1 ;  /* 0x00000007021b7c10 */ /* 0x000fe400087e2426 */
[----:B------:R-:W-:-:S05]  /*11150*/  IADD3.X R31, R31, UR7, RZ, P6, !PT ;  /* 0x000000071f1f7c10 */ /* 0x000fca000b7fe4ff */
[----:B------:R-:W-:Y:S05]  /*11160*/  @!P5 BRA `(.L_x_38) ;  /* 0x000000d800f8d947 */ /* 0x000fea0003800000 */
[----:B------:R-:W-:Y:S01]  /*11170*/  ULDC.64 UR6, c[0x0][0x5b8] ;  /* 0x00016e0000067ab9 */ /* 0x000fe20000000a00 */
[----:B------:R-:W-:Y:S01]  /*11180*/  BSSY B1, `(.L_x_39) ;  /* 0x0000013000017945 */ /* 0x000fe20003800000 */
[----:B------:R-:W-:Y:S01]  /*11190*/  IMAD.U32 R2, RZ, RZ, UR6 ;  /* 0x00000006ff027e24 */ /* 0x000fe2000f8e00ff */
[----:B------:R-:W-:-:S03]  /*111a0*/  UIMAD UR6, UR11, UR6, URZ ;  /* 0x000000060b0672a4 */ /* 0x000fc6000f8e023f */
[----:B------:R-:W-:Y:S01]  /*111b0*/  IMAD.WIDE.U32 R32, R2, UR10, R32 ;  /* 0x0000000a02207c25 */ /* 0x000fe2000f8e0020 */
[----:B------:R-:W-:-:S03]  /*111c0*/  UIMAD UR6, UR10, UR7, UR6 ;  /* 0x000000070a0672a4 */ /* 0x000fc6000f8e0206 */
[----:B------:R-:W-:Y:S01]  /*111d0*/  IMAD.MOV.U32 R38, RZ, RZ, R32 ;  /* 0x000000ffff267224 */ /* 0x000fe200078e0020 */
[----:B------:R-:W-:Y:S02]  /*111e0*/  ULDC.64 UR10, c[0x0][0x5a8] ;  /* 0x00016a00000a7ab9 */ /* 0x000fe40000000a00 */
[----:B------:R-:W-:Y:S01]  /*111f0*/  VIADD R39, R33, UR6 ;  /* 0x0000000621277c36 */ /* 0x000fe20008000000 */
[----:B------:R-:W-:Y:S02]  /*11200*/  ULDC.64 UR6, c[0x0][0x5b0] ;  /* 0x00016c0000067ab9 */ /* 0x000fe40000000a00 */
[----:B------:R-:W-:Y:S02]  /*11210*/  IMAD R2, R37, UR6, RZ ;  /* 0x0000000625027c24 */ /* 0x000fe4000f8e02ff */
[----:B------:R-:W-:-:S04]  /*11220*/  IMAD.WIDE.U32 R32, R35, UR6, R38 ;  /* 0x0000000623207c25 */ /* 0x000fc8000f8e0026 */
[----:B------:R-:W-:Y:S01]  /*11230*/  IMAD R2, R35, UR7, R2 ;  /* 0x0000000723027c24 */ /* 0x000fe2000f8e0202 */
[----:B------:R-:W-:-:S04]  /*11240*/  IADD3 R32, P0, R32, UR10, RZ ;  /* 0x0000000a20207c10 */ /* 0x000fc8000ff1e0ff */
[--C-:B------:R-:W-:Y:S02]  /*11250*/  IADD3.X R33, R33, UR11, R2.reuse, P0, !PT ;  /* 0x0000000b21217c10 */ /* 0x100fe400087fe402 */
[----:B------:R-:W-:Y:S02]  /*11260*/  ISETP.GE.AND P0, PT, R34, 0x1, PT ;  /* 0x000000012200780c */ /* 0x000fe40003f06270 */
[----:B------:R-:W-:Y:S02]  /*11270*/  PRMT R2, RZ, 0x7610, R2 ;  /* 0x00007610ff027816 */ /* 0x000fe40000000002 */
[----:B------:R-:W-:-:S13]  /*11280*/  ISETP.LT.OR P1, PT, R0, 0x1, !P0 ;  /* 0x000000010000780c */ /* 0x000fda0004721670 */
[----:B------:R-:W-:Y:S05]  /*11290*/  @P1 BRA `(.L_x_40) ;  /* 0x0000000000041947 */ /* 0x000fea0003800000 */
[----:B------:R0:W5:Y:S02]  /*112a0*/  LDG.E.U8 R2, desc[UR14][R32.64] ;  /* 0x0000000e20027981 */ /* 0x000164000c1e1100 */
.L_x_40:
[----:B------:R-:W-:Y:S05]  /*112b0*/  BSYNC B1 ;  /* 0x0000000000017941 */ /* 0x000fea0003800000 */
.L_x_39:
[----:B-----5:R-:W-:Y:S01]  /*112c0*/  LOP3.LUT R2, R2, 0xff, RZ, 0xc0, !PT ;  /* 0x000000ff02027812 */ /* 0x020fe200078ec0ff */
[----:B------:R-:W-:Y:S03]  /*112d0*/  BSSY B1, `(.L_x_41) ;  /* 0x000000b000017945 */ /* 0x000fe60003800000 */
[----:B------:R-:W-:-:S05]  /*112e0*/  F2FP.F16.E4M3.UNPACK_B R2, R2 ;  /* 0x00000002ff02723e */ /* 0x000fca00020006ff */
[----:B------:R-:W-:-:S05]  /*112f0*/  HADD2.F32 R2, -RZ, R2.H0_H0 ;  /* 0x20000002ff027230 */ /* 0x000fca0000004100 */
[----:B------:R-:W-:-:S04]  /*11300*/  FMUL R2, R2, UR21 ;  /* 0x0000001502027c20 */ /* 0x000fc80008400000 */
[--C-:B------:R-:W-:Y:S01]  /*11310*/  FFMA R3, R3, UR20, R2.reuse ;  /* 0x0000001403037c23 */ /* 0x100fe20008000002 */
[----:B------:R-:W-:-:S04]  /*11320*/  PRMT R2, RZ, 0x7610, R2 ;  /* 0x00007610ff027816 */ /* 0x000fc80000000002 */
[----:B------:R-:W-:-:S05]  /*11330*/  F2FP.SATFINITE.E4M3.F32.PACK_AB_MERGE_C R3, RZ, R3, RZ ;  /* 0x00000003ff03723e */ /* 0x000fca00048070ff */
[----:B------:R2:W-:Y:S01]  /*11340*/  @!P1 STG.E.U8 desc[UR14][R24.64], R3 ;  /* 0x0000000318009986 */ /* 0x0005e2000c10110e */
[----:B------:R-:W-:-:S13]  /*11350*/  ISETP.LT.OR P1, PT, R0, 0x2, !P0 ;  /* 0x000000020000780c */ /* 0x000fda0004721670 */
[----:B--2---:R-:W-:Y:S05]  /*11360*/  @P1 BRA `(.L_x_42) ;  /* 0x0000000000041947 */ /* 0x004fea0003800000 */
[----:B------:R2:W5:Y:S02]  /*11370*/  LDG.E.U8 R2, desc[UR14][R32.64+0x1] ;  /* 0x0000010e20027981 */ /* 0x000564000c1e1100 */
.L_x_42:
[----:B------:R-:W-:Y:S05]  /*11380*/  BSYNC B1 ;  /* 0x0000000000017941 */ /* 0x000fea0003800000 */
.L_x_41:
[----:B-----5:R-:W-:Y:S01]  /*11390*/  LOP3.LUT R2, R2, 0xff, RZ, 0xc0, !PT ;  /* 0x000000ff02027812 */ /* 0x020fe200078ec0ff */
[----:B------:R-:W-:Y:S03]  /*113a0*/  BSSY B1, `(.L_x_43) ;  /* 0x0000013000017945 */ /* 0x000fe60003800000 */
[----:B------:R-:W-:-:S05]  /*113b0*/  F2FP.F16.E4M3.UNPACK_B R2, R2 ;  /* 0x00000002ff02723e */ /* 0x000fca00020006ff */
[----:B------:R-:W-:-:S05]  /*113c0*/  HADD2.F32 R2, -RZ, R2.H0_H0 ;  /* 0x20000002ff027230 */ /* 0x000fca0000004100 */
[----:B------:R-:W-:-:S04]  /*113d0*/  FMUL R2, R2, UR21 ;  /* 0x0000001502027c20 */ /* 0x000fc80008400000 */
[----:B------:R-:W-:-:S05]  /*113e0*/  FFMA R4, R4, UR20, R2 ;  /* 0x0000001404047c23 */ /* 0x000fca0008000002 */
[----:B------:R-:W-:-:S05]  /*113f0*/  F2FP.SATFINITE.E4M3.F32.PACK_AB_MERGE_C R4, RZ, R4, RZ ;  /* 0x00000004ff04723e */ /* 0x000fca00048070ff */
[----:B------:R3:W-:Y:S01]  /*11400*/  @!P1 STG.E.U8 desc[UR14][R24.64+0x1], R4 ;  /* 0x0000010418009986 */ /* 0x0007e2000c10110e */
[----:B------:R-:W-:-:S05]  /*11410*/  IADD3 R2, P1, R35, 0x8, RZ ;  /* 0x0000000823027810 */ /* 0x000fca0007f3e0ff */
[----:B------:R-:W-:-:S04]  /*11420*/  IMAD.X R3, RZ, RZ, R37, P1 ;  /* 0x000000ffff037224 */ /* 0x000fc800008e0625 */
[----:B------:R-:W-:-:S04]  /*11430*/  IMAD R3, R3, UR6, RZ ;  /* 0x0000000603037c24 */ /* 0x000fc8000f8e02ff */
[C---:B---3--:R-:W-:Y:S02]  /*11440*/  IMAD R4, R2.reuse, UR7, R3 ;  /* 0x0000000702047c24 */ /* 0x048fe4000f8e0203 */
[----:B------:R-:W-:-:S03]  /*11450*/  IMAD.WIDE.U32 R2, R2, UR6, R38 ;  /* 0x0000000602027c25 */ /* 0x000fc6000f8e0026 */
[----:B------:R-:W-:-:S04]  /*11460*/  IADD3 R2, P1, R2, UR10, RZ ;  /* 0x0000000a02027c10 */ /* 0x000fc8000ff3e0ff */
[--C-:B------:R-:W-:Y:S02]  /*11470*/  IADD3.X R3, R3, UR11, R4.reuse, P1, !PT ;  /* 0x0000000b03037c10 */ /* 0x100fe40008ffe404 */
[----:B------:R-:W-:Y:S02]  /*11480*/  ISETP.GE.AND P1, PT, R34, 0x9, PT ;  /* 0x000000092200780c */ /* 0x000fe40003f26270 */
[----:B------:R-:W-:Y:S02]  /*11490*/  PRMT R4, RZ, 0x7610, R4 ;  /* 0x00007610ff047816 */ /* 0x000fe40000000004 */
[----:B------:R-:W-:-:S13]  /*114a0*/  ISETP.LT.OR P2, PT, R0, 0x1, !P1 ;  /* 0x000000010000780c */ /* 0x000fda0004f41670 */
[----:B------:R-:W-:Y:S05]  /*114b0*/  @P2 BRA `(.L_x_44) ;  /* 0x0000000000042947 */ /* 0x000fea0003800000 */
[----:B------:R3:W5:Y:S02]  /*114c0*/  LDG.E.U8 R4, desc[UR14][R2.64] ;  /* 0x0000000e02047981 */ /* 0x000764000c1e1100 */
.L_x_44:
[----:B------:R-:W-:Y:S05]  /*114d0*/  BSYNC B1 ;  /* 0x0000000000017941 */ /* 0x000fea0003800000 */
.L_x_43:
        /* <DEDUP_REMOVED lines=10> */
[----:B----4-:R-:W-:Y:S05]  /*11580*/  @P2 BRA `(.L_x_46) ;  /* 0x0000000000042947 */ /* 0x010fea0003800000 */
[----:B------:R4:W5:Y:S02]  /*11590*/  LDG.E.U8 R4, desc[UR14][R2.64+0x1] ;  /* 0x0000010e02047981 */ /* 0x000964000c1e1100 */
.L_x_46:
[----:B------:R-:W-:Y:S05]  /*115a0*/  BSYNC B1 ;  /* 0x0000000000017941 */ /* 0x000fea0003800000 */
.L_x_45:
[----:B-----5:R-:W-:Y:S01]  /*115b0*/  LOP3.LUT R4, R4, 0xff, RZ, 0xc0, !PT ;  /* 0x000000ff04047812 */ /* 0x020fe200078ec0ff */
[----:B------:R-:W-:Y:S01]  /*115c0*/  BSSY B1, `(.L_x_47) ;  /* 0x000000b000017945 */ /* 0x000fe20003800000 */
[----:B------:R-:W-:Y:S02]  /*115d0*/  ISETP.LT.OR P3, PT, R0, 0x9, !P0 ;  /* 0x000000090000780c */ /* 0x000fe40004761670 */
[----:B------:R-:W-:-:S05]  /*115e0*/  F2FP.F16.E4M3.UNPACK_B R4, R4 ;  /* 0x00000004ff04723e */ /* 0x000fca00020006ff */
[----:B------:R-:W-:-:S05]  /*115f0*/  HADD2.F32 R4, -RZ, R4.H0_H0 ;  /* 0x20000004ff047230 */ /* 0x000fca0000004100 */
[----:B------:R-:W-:-:S04]  /*11600*/  FMUL R4, R4, UR21 ;  /* 0x0000001504047c20 */ /* 0x000fc80008400000 */
[--C-:B------:R-:W-:Y:S01]  /*11610*/  FFMA R6, R6, UR20, R4.reuse ;  /* 0x0000001406067c23 */ /* 0x100fe20008000004 */
[----:B------:R-:W-:-:S04]  /*11620*/  PRMT R4, RZ, 0x7610, R4 ;  /* 0x00007610ff047816 */ /* 0x000fc80000000004 */
[----:B------:R-:W-:-:S05]  /*11630*/  F2FP.SATFINITE.E4M3.F32.PACK_AB_MERGE_C R6, RZ, R6, RZ ;  /* 0x00000006ff06723e */ /* 0x000fca00048070ff */
[----:B------:R0:W-:Y:S01]  /*11640*/  @!P2 STG.E.U8 desc[UR14][R26.64+0x1], R6 ;  /* 0x000001061a00a986 */ /* 0x0001e2000c10110e */
[----:B------:R-:W-:Y:S05]  /*11650*/  @P3 BRA `(.L_x_48) ;  /* 0x0000000000043947 */ /* 0x000fea0003800000 */
[----:B------:R0:W5:Y:S02]  /*11660*/  LDG.E.U8 R4, desc[UR14][R32.64+0x8] ;  /* 0x0000080e20047981 */ /* 0x000164000c1e1100 */
.L_x_48:
[----:B------:R-:W-:Y:S05]  /*11670*/  BSYNC B1 ;  /* 0x0000000000017941 */ /* 0x000fea0003800000 */
.L_x_47:
        /* <DEDUP_REMOVED lines=12> */
.L_x_50:
[----:B------:R-:W-:Y:S05]  /*11740*/  BSYNC B1 ;  /* 0x0000000000017941 */ /* 0x000fea0003800000 */
.L_x_49:
        /* <DEDUP_REMOVED lines=12> */
.L_x_52:
[----:B------:R-:W-:Y:S05]  /*11810*/  BSYNC B1 ;  /* 0x0000000000017941 */ /* 0x000fea0003800000 */
.L_x_51:
        /* <DEDUP_REMOVED lines=12> */
.L_x_54:
[----:B------:R-:W-:Y:S05]  /*118e0*/  BSYNC B1 ;  /* 0x0000000000017941 */ /* 0x000fea0003800000 */
.L_x_53:
        /* <DEDUP_REMOVED lines=12> */
.L_x_56:
[----:B------:R-:W-:Y:S05]  /*119b0*/  BSYNC B1 ;  /* 0x0000000000017941 */ /* 0x000fea0003800000 */
.L_x_55:
        /* <DEDUP_REMOVED lines=12> */
.L_x_58:
[----:B------:R-:W-:Y:S05]  /*11a80*/  BSYNC B1 ;  /* 0x0000000000017941 */ /* 0x000fea0003800000 */
.L_x_57:
        /* <DEDUP_REMOVED lines=12> */
.L_x_60:
[----:B------:R-:W-:Y:S05]  /*11b50*/  BSYNC B1 ;  /* 0x0000000000017941 */ /* 0x000fea0003800000 */
.L_x_59:
        /* <DEDUP_REMOVED lines=12> */
.L_x_62:
[----:B------:R-:W-:Y:S05]  /*11c20*/  BSYNC B1 ;  /* 0x0000000000017941 */ /* 0x000fea0003800000 */
.L_x_61:
        /* <DEDUP_REMOVED lines=12> */
.L_x_64:
[----:B------:R-:W-:Y:S05]  /*11cf0*/  BSYNC B1 ;  /* 0x0000000000017941 */ /* 0x000fea0003800000 */
.L_x_63:
        /* <DEDUP_REMOVED lines=12> */
.L_x_66:
[----:B------:R-:W-:Y:S05]  /*11dc0*/  BSYNC B1 ;  /* 0x0000000000017941 */ /* 0x000fea0003800000 */
.L_x_65:
        /* <DEDUP_REMOVED lines=12> */
.L_x_68:
[----:B------:R-:W-:Y:S05]  /*11e90*/  BSYNC B1 ;  /* 0x0000000000017941 */ /* 0x000fea0003800000 */
.L_x_67:
        /* <DEDUP_REMOVED lines=12> */
.L_x_70:
[----:B------:R-:W-:Y:S05]  /*11f60*/  BSYNC B1 ;  /* 0x0000000000017941 */ /* 0x000fea0003800000 */
.L_x_69:
        /* <DEDUP_REMOVED lines=12> */
.L_x_72:
[----:B------:R-:W-:Y:S05]  /*12030*/  BSYNC B1 ;  /* 0x0000000000017941 */ /* 0x000fea0003800000 */
.L_x_71:
        /* <DEDUP_REMOVED lines=12> */
.L_x_74:
[----:B------:R-:W-:Y:S05]  /*12100*/  BSYNC B1 ;  /* 0x0000000000017941 */ /* 0x000fea0003800000 */
.L_x_73:
        /* <DEDUP_REMOVED lines=12> */
.L_x_76:
[----:B------:R-:W-:Y:S05]  /*121d0*/  BSYNC B1 ;  /* 0x0000000000017941 */ /* 0x000fea0003800000 */
.L_x_75:
        /* <DEDUP_REMOVED lines=12> */
.L_x_78:
[----:B------:R-:W-:Y:S05]  /*122a0*/  BSYNC B1 ;  /* 0x0000000000017941 */ /* 0x000fea0003800000 */
.L_x_77:
        /* <DEDUP_REMOVED lines=12> */
.L_x_80:
[----:B------:R-:W-:Y:S05]  /*12370*/  BSYNC B1 ;  /* 0x0000000000017941 */ /* 0x000fea0003800000 */
.L_x_79:
        /* <DEDUP_REMOVED lines=12> */
.L_x_82:
[----:B------:R-:W-:Y:S05]  /*12440*/  BSYNC B1 ;  /* 0x0000000000017941 */ /* 0x000fea0003800000 */
.L_x_81:
        /* <DEDUP_REMOVED lines=12> */
.L_x_84:
[----:B------:R-:W-:Y:S05]  /*12510*/  BSYNC B1 ;  /* 0x0000000000017941 */ /* 0x000fea0003800000 */
.L_x_83:
        /* <DEDUP_REMOVED lines=12> */
.L_x_86:
[----:B------:R-:W-:Y:S05]  /*125e0*/  BSYNC B1 ;  /* 0x0000000000017941 */ /* 0x000fea0003800000 */
.L_x_85:
        /* <DEDUP_REMOVED lines=12> */
.L_x_88:
[----:B------:R-:W-:Y:S05]  /*126b0*/  BSYNC B1 ;  /* 0x0000000000017941 */ /* 0x000fea0003800000 */
.L_x_87:
        /* <DEDUP_REMOVED lines=12> */
.L_x_90:
[----:B------:R-:W-:Y:S05]  /*12780*/  BSYNC B1 ;  /* 0x0000000000017941 */ /* 0x000fea0003800000 */
.L_x_89:
        /* <DEDUP_REMOVED lines=12> */
.L_x_92:
[----:B------:R-:W-:Y:S05]  /*12850*/  BSYNC B1 ;  /* 0x0000000000017941 */ /* 0x000fea0003800000 */
.L_x_91:
        /* <DEDUP_REMOVED lines=12> */
.L_x_94:
[----:B------:R-:W-:Y:S05]  /*12920*/  BSYNC B1 ;  /* 0x0000000000017941 */ /* 0x000fea0003800000 */
.L_x_93:
        /* <DEDUP_REMOVED lines=12> */
.L_x_96:
[----:B------:R-:W-:Y:S05]  /*129f0*/  BSYNC B1 ;  /* 0x0000000000017941 */ /* 0x000fea0003800000 */
.L_x_95:
        /* <DEDUP_REMOVED lines=12> */
.L_x_98:
[----:B------:R-:W-:Y:S05]  /*12ac0*/  BSYNC B1 ;  /* 0x0000000000017941 */ /* 0x000fea0003800000 */
.L_x_97:
        /* <DEDUP_REMOVED lines=12> */
.L_x_100:
[----:B------:R-:W-:Y:S05]  /*12b90*/  BSYNC B1 ;  /* 0x0000000000017941 */ /* 0x000fea0003800000 */
.L_x_99:
        /* <DEDUP_REMOVED lines=12> */
.L_x_102:
[----:B------:R-:W-:Y:S05]  /*12c60*/  BSYNC B1 ;  /* 0x0000000000017941 */ /* 0x000fea0003800000 */
.L_x_101:
        /* <DEDUP_REMOVED lines=12> */
.L_x_104:
[----:B------:R-:W-:Y:S05]  /*12d30*/  BSYNC B1 ;  /* 0x0000000000017941 */ /* 0x000fea0003800000 */
.L_x_103:
        /* <DEDUP_REMOVED lines=12> */
.L_x_106:
[----:B------:R-:W-:Y:S05]  /*12e00*/  BSYNC B1 ;  /* 0x0000000000017941 */ /* 0x000fea0003800000 */
.L_x_105:
        /* <DEDUP_REMOVED lines=12> */
.L_x_108:
[----:B------:R-:W-:Y:S05]  /*12ed0*/  BSYNC B1 ;  /* 0x0000000000017941 */ /* 0x000fea0003800000 */
.L_x_107:
        /* <DEDUP_REMOVED lines=12> */
.L_x_110:
[----:B------:R-:W-:Y:S05]  /*12fa0*/  BSYNC B1 ;  /* 0x0000000000017941 */ /* 0x000fea0003800000 */
.L_x_109:
        /* <DEDUP_REMOVED lines=12> */
.L_x_112:
[----:B------:R-:W-:Y:S05]  /*13070*/  BSYNC B1 ;  /* 0x0000000000017941 */ /* 0x000fea0003800000 */
.L_x_111:
        /* <DEDUP_REMOVED lines=12> */
.L_x_114:
[----:B------:R-:W-:Y:S05]  /*13140*/  BSYNC B1 ;  /* 0x0000000000017941 */ /* 0x000fea0003800000 */
.L_x_113:
        /* <DEDUP_REMOVED lines=12> */
.L_x_116:
[----:B------:R-:W-:Y:S05]  /*13210*/  BSYNC B1 ;  /* 0x0000000000017941 */ /* 0x000fea0003800000 */
.L_x_115:
        /* <DEDUP_REMOVED lines=12> */
.L_x_118:
[----:B------:R-:W-:Y:S05]  /*132e0*/  BSYNC B1 ;  /* 0x0000000000017941 */ /* 0x000fea0003800000 */
.L_x_117:
        /* <DEDUP_REMOVED lines=12> */
.L_x_120:
[----:B------:R-:W-:Y:S05]  /*133b0*/  BSYNC B1 ;  /* 0x0000000000017941 */ /* 0x000fea0003800000 */
.L_x_119:
        /* <DEDUP_REMOVED lines=12> */
.L_x_122:
[----:B------:R-:W-:Y:S05]  /*13480*/  BSYNC B1 ;  /* 0x0000000000017941 */ /* 0x000fea0003800000 */
.L_x_121:
        /* <DEDUP_REMOVED lines=12> */
.L_x_124:
[----:B------:R-:W-:Y:S05]  /*13550*/  BSYNC B1 ;  /* 0x0000000000017941 */ /* 0x000fea0003800000 */
.L_x_123:
[----:B-----5:R-:W-:Y:S01]  /*13560*/  LOP3.LUT R4, R4, 0xff, RZ, 0xc0, !PT ;  /* 0x000000ff04047812 */ /* 0x020fe200078ec0ff */
[----:B------:R-:W-:Y:S01]  /*13570*/  BSSY B1, `(.L_x_125) ;  /* 0x000000b000017945 */ /* 0x000fe20003800000 */
[----:B------:R-:W-:Y:S02]  /*13580*/  ISETP.LT.OR P2, PT, R0, 0x52, !P1 ;  /* 0x000000520000780c */ /* 0x000fe40004f41670 */
[----:B------:R-:W-:-:S05]  /*13590*/  F2FP.F16.E4M3.UNPACK_B R4, R4 ;  /* 0x00000004ff04723e */ /* 0x000fca00020006ff */
[----:B------:R-:W-:-:S05]  /*135a0*/  HADD2.F32 R4, -RZ, R4.H0_H0 ;  /* 0x20000004ff047230 */ /* 0x000fca0000004100 */
[----:B------:R-:W-:-:S04]  /*135b0*/  FMUL R4, R4, UR21 ;  /* 0x0000001504047c20 */ /* 0x000fc80008400000 */
[----:B------:R-:W-:-:S05]  /*135c0*/  FFMA R4, R173, UR20, R4 ;  /* 0x00000014ad047c23 */ /* 0x000fca0008000004 */
[----:B------:R-:W-:Y:S02]  /*135d0*/  F2FP.SATFINITE.E4M3.F32.PACK_AB_MERGE_C R5, RZ, R4, RZ ;  /* 0x00000004ff05723e */ /* 0x000fe400048070ff */
[----:B------:R-:W-:-:S03]  /*135e0*/  PRMT R4, RZ, 0x7610, R4 ;  /* 0x00007610ff047816 */ /* 0x000fc60000000004 */
[----:B------:R0:W-:Y:S01]  /*135f0*/  @!P3 STG.E.U8 desc[UR14][R26.64+0x50], R5 ;  /* 0x000050051a00b986 */ /* 0x0001e2000c10110e */
[----:B------:R-:W-:Y:S05]  /*13600*/  @P2 BRA `(.L_x_126) ;  /* 0x0000000000042947 */ /* 0x000fea0003800000 */
[----:B------:R0:W5:Y:S02]  /*13610*/  LDG.E.U8 R4, desc[UR14][R2.64+0x51] ;  /* 0x0000510e02047981 */ /* 0x000164000c1e1100 */
.L_x_126:
[----:B------:R-:W-:Y:S05]  /*13620*/  BSYNC B1 ;  /* 0x0000000000017941 */ /* 0x000fea0003800000 */
.L_x_125:
[----:B-----5:R-:W-:Y:S01]  /*13630*/  LOP3.LUT R4, R4, 0xff, RZ, 0xc0, !PT ;  /* 0x000000ff04047812 */ /* 0x020fe200078ec0ff */
[----:B------:R-:W-:Y:S01]  /*13640*/  BSSY B1, `(.L_x_127) ;  /* 0x000000b000017945 */ /* 0x000fe20003800000 */
[----:B------:R-:W-:Y:S02]  /*13650*/  ISETP.LT.OR P3, PT, R0, 0x59, !P0 ;  /* 0x000000590000780c */ /* 0x000fe40004761670 */
[----:B------:R-:W-:-:S05]  /*13660*/  F2FP.F16.E4M3.UNPACK_B R4, R4 ;  /* 0x00000004ff04723e */ /* 0x000fca00020006ff */
[----:B------:R-:W-:-:S05]  /*13670*/  HADD2.F32 R4, -RZ, R4.H0_H0 ;  /* 0x20000004ff047230 */ /* 0x000fca0000004100 */
[----:B------:R-:W-:-:S04]  /*13680*/  FMUL R4, R4, UR21 ;  /* 0x0000001504047c20 */ /* 0x000fc80008400000 */
[----:B------:R-:W-:-:S05]  /*13690*/  FFMA R4, R174, UR20, R4 ;  /* 0x00000014ae047c23 */ /* 0x000fca0008000004 */
[----:B0-----:R-:W-:Y:S02]  /*136a0*/  F2FP.SATFINITE.E4M3.F32.PACK_AB_MERGE_C R5, RZ, R4, RZ ;  /* 0x00000004ff05723e */ /* 0x001fe400048070ff */
[----:B------:R-:W-:-:S03]  /*136b0*/  PRMT R4, RZ, 0x7610, R4 ;  /* 0x00007610ff047816 */ /* 0x000fc60000000004 */
[----:B------:R0:W-:Y:S01]  /*136c0*/  @!P2 STG.E.U8 desc[UR14][R26.64+0x51], R5 ;  /* 0x000051051a00a986 */ /* 0x0001e2000c10110e */
[----:B------:R-:W-:Y:S05]  /*136d0*/  @P3 BRA `(.L_x_128) ;  /* 0x0000000000043947 */ /* 0x000fea0003800000 */
[----:B------:R0:W5:Y:S02]  /*136e0*/  LDG.E.U8 R4, desc[UR14][R32.64+0x58] ;  /* 0x0000580e20047981 */ /* 0x000164000c1e1100 */
.L_x_128:
[----:B------:R-:W-:Y:S05]  /*136f0*/  BSYNC B1 ;  /* 0x0000000000017941 */ /* 0x000fea0003800000 */
.L_x_127:
        /* <DEDUP_REMOVED lines=12> */
.L_x_130:
[----:B------:R-:W-:Y:S05]  /*137c0*/  BSYNC B1 ;  /* 0x0000000000017941 */ /* 0x000fea0003800000 */
.L_x_129:
[----:B-----5:R-:W-:Y:S01]  /*137d0*/  LOP3.LUT R4, R4, 0xff, RZ, 0xc0, !PT ;  /* 0x000000ff04047812 */ /* 0x020fe200078ec0ff */
[----:B------:R-:W-:Y:S01]  /*137e0*/  BSSY B1, `(.L_x_131) ;  /* 0x000000b000017945 */ /* 0x000fe20003800000 */
[----:B------:R-:W-:Y:S02]  /*137f0*/  ISETP.LT.OR P3, PT, R0, 0x59, !P1 ;  /* 0x000000590000780c */ /* 0x000fe40004f61670 */
[----:B------:R-:W-:-:S05]  /*13800*/  F2FP.F16.E4M3.UNPACK_B R4, R4 ;  /* 0x00000004ff04723e */ /* 0x000fca00020006ff */
[----:B------:R-:W-:-:S05]  /*13810*/  HADD2.F32 R4, -RZ, R4.H0_H0 ;  /* 0x20000004ff047230 */ /* 0x000fca0000004100 */
[----:B0-----:R-:W-:Y:S01]  /*13820*/  FMUL R5, R4, UR21 ;  /* 0x0000001504057c20 */ /* 0x001fe20008400000 */
[----:B------:R-:W-:-:S03]  /*13830*/  PRMT R4, RZ, 0x7610, R4 ;  /* 0x00007610ff047816 */ /* 0x000fc60000000004 */
[----:B------:R-:W-:-:S05]  /*13840*/  FFMA R5, R176, UR20, R5 ;  /* 0x00000014b0057c23 */ /* 0x000fca0008000005 */
[----:B------:R-:W-:-:S05]  /*13850*/  F2FP.SATFINITE.E4M3.F32.PACK_AB_MERGE_C R5, RZ, R5, RZ ;  /* 0x00000005ff05723e */ /* 0x000fca00048070ff */
[----:B------:R0:W-:Y:S01]  /*13860*/  @!P2 STG.E.U8 desc[UR14][R24.64+0x59], R5 ;  /* 0x000059051800a986 */ /* 0x0001e2000c10110e */
[----:B------:R-:W-:Y:S05]  /*13870*/  @P3 BRA `(.L_x_132) ;  /* 0x0000000000043947 */ /* 0x000fea0003800000 */
[----:B------:R0:W5:Y:S02]  /*13880*/  LDG.E.U8 R4, desc[UR14][R2.64+0x58] ;  /* 0x0000580e02047981 */ /* 0x000164000c1e1100 */
.L_x_132:
[----:B------:R-:W-:Y:S05]  /*13890*/  BSYNC B1 ;  /* 0x0000000000017941 */ /* 0x000fea0003800000 */
.L_x_131:
        /* <DEDUP_REMOVED lines=12> */
.L_x_134:
[----:B------:R-:W-:Y:S05]  /*13960*/  BSYNC B1 ;  /* 0x0000000000017941 */ /* 0x000fea0003800000 */
.L_x_133:
        /* <DEDUP_REMOVED lines=12> */
.L_x_136:
[----:B------:R-:W-:Y:S05]  /*13a30*/  BSYNC B1 ;  /* 0x0000000000017941 */ /* 0x000fea0003800000 */
.L_x_135:
        /* <DEDUP_REMOVED lines=12> */
.L_x_138:
[----:B------:R-:W-:Y:S05]  /*13b00*/  BSYNC B1 ;  /* 0x0000000000017941 */ /* 0x000fea0003800000 */
.L_x_137:
        /* <DEDUP_REMOVED lines=12> */
.L_x_140:
[----:B------:R-:W-:Y:S05]  /*13bd0*/  BSYNC B1 ;  /* 0x0000000000017941 */ /* 0x000fea0003800000 */
.L_x_139:
        /* <DEDUP_REMOVED lines=12> */
.L_x_142:
[----:B------:R-:W-:Y:S05]  /*13ca0*/  BSYNC B1 ;  /* 0x0000000000017941 */ /* 0x000fea0003800000 */
.L_x_141:
        /* <DEDUP_REMOVED lines=12> */
.L_x_144:
[----:B------:R-:W-:Y:S05]  /*13d70*/  BSYNC B1 ;  /* 0x0000000000017941 */ /* 0x000fea0003800000 */
.L_x_143:
        /* <DEDUP_REMOVED lines=12> */
.L_x_146:
[----:B------:R-:W-:Y:S05]  /*13e40*/  BSYNC B1 ;  /* 0x0000000000017941 */ /* 0x000fea0003800000 */
.L_x_145:
        /* <DEDUP_REMOVED lines=12> */
.L_x_148:
[----:B------:R-:W-:Y:S05]  /*13f10*/  BSYNC B1 ;  /* 0x0000000000017941 */ /* 0x000fea0003800000 */
.L_x_147:
        /* <DEDUP_REMOVED lines=12> */
.L_x_150:
[----:B------:R-:W-:Y:S05]  /*13fe0*/  BSYNC B1 ;  /* 0x0000000000017941 */ /* 0x000fea0003800000 */
.L_x_149:
        /* <DEDUP_REMOVED lines=12> */
.L_x_152:
[----:B------:R-:W-:Y:S05]  /*140b0*/  BSYNC B1 ;  /* 0x0000000000017941 */ /* 0x000fea0003800000 */
.L_x_151:
        /* <DEDUP_REMOVED lines=12> */
.L_x_154:
[----:B------:R-:W-:Y:S05]  /*14180*/  BSYNC B1 ;  /* 0x0000000000017941 */ /* 0x000fea0003800000 */
.L_x_153:
        /* <DEDUP_REMOVED lines=12> */
.L_x_156:
[----:B------:R-:W-:Y:S05]  /*14250*/  BSYNC B1 ;  /* 0x0000000000017941 */ /* 0x000fea0003800000 */
.L_x_155:
        /* <DEDUP_REMOVED lines=12> */
.L_x_158:
[----:B------:R-:W-:Y:S05]  /*14320*/  BSYNC B1 ;  /* 0x0000000000017941 */ /* 0x000fea0003800000 */
.L_x_157:
        /* <DEDUP_REMOVED lines=12> */
.L_x_160:
[----:B------:R-:W-:Y:S05]  /*143f0*/  BSYNC B1 ;  /* 0x0000000000017941 */ /* 0x000fea0003800000 */
.L_x_159:
        /* <DEDUP_REMOVED lines=12> */
.L_x_162:
[----:B------:R-:W-:Y:S05]  /*144c0*/  BSYNC B1 ;  /* 0x0000000000017941 */ /* 0x000fea0003800000 */
.L_x_161:
        /* <DEDUP_REMOVED lines=12> */
.L_x_164:
[----:B------:R-:W-:Y:S05]  /*14590*/  BSYNC B1 ;  /* 0x0000000000017941 */ /* 0x000fea0003800000 */
.L_x_163:
        /* <DEDUP_REMOVED lines=12> */
.L_x_166:
[----:B------:R-:W-:Y:S05]  /*14660*/  BSYNC B1 ;  /* 0x0000000000017941 */ /* 0x000fea0003800000 */
.L_x_165:
        /* <DEDUP_REMOVED lines=12> */
.L_x_168:
[----:B------:R-:W-:Y:S05]  /*14730*/  BSYNC B1 ;  /* 0x0000000000017941 */ /* 0x000fea0003800000 */
.L_x_167:
        /* <DEDUP_REMOVED lines=12> */
.L_x_170:
[----:B------:R-:W-:Y:S05]  /*14800*/  BSYNC B1 ;  /* 0x0000000000017941 */ /* 0x000fea0003800000 */
.L_x_169:
        /* <DEDUP_REMOVED lines=12> */
.L_x_172:
[----:B------:R-:W-:Y:S05]  /*148d0*/  BSYNC B1 ;  /* 0x0000000000017941 */ /* 0x000fea0003800000 */
.L_x_171:
        /* <DEDUP_REMOVED lines=12> */
.L_x_174:
[----:B------:R-:W-:Y:S05]  /*149a0*/  BSYNC B1 ;  /* 0x0000000000017941 */ /* 0x000fea0003800000 */
.L_x_173:
        /* <DEDUP_REMOVED lines=12> */
.L_x_176:
[----:B------:R-:W-:Y:S05]  /*14a70*/  BSYNC B1 ;  /* 0x0000000000017941 */ /* 0x000fea0003800000 */
.L_x_175:
        /* <DEDUP_REMOVED lines=12> */
.L_x_178:
[----:B------:R-:W-:Y:S05]  /*14b40*/  BSYNC B1 ;  /* 0x0000000000017941 */ /* 0x000fea0003800000 */
.L_x_177:
        /* <DEDUP_REMOVED lines=12> */
.L_x_180:
[----:B------:R-:W-:Y:S05]  /*14c10*/  BSYNC B1 ;  /* 0x0000000000017941 */ /* 0x000fea0003800000 */
.L_x_179:
        /* <DEDUP_REMOVED lines=12> */
.L_x_182:
[----:B------:R-:W-:Y:S05]  /*14ce0*/  BSYNC B1 ;  /* 0x0000000000017941 */ /* 0x000fea0003800000 */
.L_x_181:
        /* <DEDUP_REMOVED lines=12> */
.L_x_184:
[----:B------:R-:W-:Y:S05]  /*14db0*/  BSYNC B1 ;  /* 0x0000000000017941 */ /* 0x000fea0003800000 */
.L_x_183:
        /* <DEDUP_REMOVED lines=12> */
.L_x_186:
[----:B------:R-:W-:Y:S05]  /*14e80*/  BSYNC B1 ;  /* 0x0000000000017941 */ /* 0x000fea0003800000 */
.L_x_185:
        /* <DEDUP_REMOVED lines=12> */
.L_x_188:
[----:B------:R-:W-:Y:S05]  /*14f50*/  BSYNC B1 ;  /* 0x0000000000017941 */ /* 0x000fea0003800000 */
.L_x_187:
        /* <DEDUP_REMOVED lines=12> */
.L_x_190:
[----:B------:R-:W-:Y:S05]  /*15020*/  BSYNC B1 ;  /* 0x0000000000017941 */ /* 0x000fea0003800000 */
.L_x_189:
        /* <DEDUP_REMOVED lines=12> */
.L_x_192:
[----:B------:R-:W-:Y:S05]  /*150f0*/  BSYNC B1 ;  /* 0x0000000000017941 */ /* 0x000fea0003800000 */
.L_x_191:
        /* <DEDUP_REMOVED lines=12> */
.L_x_194:
[----:B------:R-:W-:Y:S05]  /*151c0*/  BSYNC B1 ;  /* 0x0000000000017941 */ /* 0x000fea0003800000 */
.L_x_193:
        /* <DEDUP_REMOVED lines=12> */
.L_x_196:
[----:B------:R-:W-:Y:S05]  /*15290*/  BSYNC B1 ;  /* 0x0000000000017941 */ /* 0x000fea0003800000 */
.L_x_195:
        /* <DEDUP_REMOVED lines=12> */
.L_x_198:
[----:B------:R-:W-:Y:S05]  /*15360*/  BSYNC B1 ;  /* 0x0000000000017941 */ /* 0x000fea0003800000 */
.L_x_197:
        /* <DEDUP_REMOVED lines=12> */
.L_x_200:
[----:B------:R-:W-:Y:S05]  /*15430*/  BSYNC B1 ;  /* 0x0000000000017941 */ /* 0x000fea0003800000 */
.L_x_199:
        /* <DEDUP_REMOVED lines=12> */
.L_x_202:
[----:B------:R-:W-:Y:S05]  /*15500*/  BSYNC B1 ;  /* 0x0000000000017941 */ /* 0x000fea0003800000 */
.L_x_201:
        /* <DEDUP_REMOVED lines=12> */
.L_x_204:
[----:B------:R-:W-:Y:S05]  /*155d0*/  BSYNC B1 ;  /* 0x0000000000017941 */ /* 0x000fea0003800000 */
.L_x_203:
        /* <DEDUP_REMOVED lines=12> */
.L_x_206:
[----:B------:R-:W-:Y:S05]  /*156a0*/  BSYNC B1 ;  /* 0x0000000000017941 */ /* 0x000fea0003800000 */
.L_x_205:
        /* <DEDUP_REMOVED lines=12> */
.L_x_208:
[----:B------:R-:W-:Y:S05]  /*15770*/  BSYNC B1 ;  /* 0x0000000000017941 */ /* 0x000fea0003800000 */
.L_x_207:
        /* <DEDUP_REMOVED lines=12> */
.L_x_210:
[----:B------:R-:W-:Y:S05]  /*15840*/  BSYNC B1 ;  /* 0x0000000000017941 */ /* 0x000fea0003800000 */
.L_x_209:
        /* <DEDUP_REMOVED lines=12> */
.L_x_212:
[----:B------:R-:W-:Y:S05]  /*15910*/  BSYNC B1 ;  /* 0x0000000000017941 */ /* 0x000fea0003800000 */
.L_x_211:
        /* <DEDUP_REMOVED lines=12> */
.L_x_214:
[----:B------:R-:W-:Y:S05]  /*159e0*/  BSYNC B1 ;  /* 0x0000000000017941 */ /* 0x000fea0003800000 */
.L_x_213:
        /* <DEDUP_REMOVED lines=12> */
.L_x_216:
[----:B------:R-:W-:Y:S05]  /*15ab0*/  BSYNC B1 ;  /* 0x0000000000017941 */ /* 0x000fea0003800000 */
.L_x_215:
        /* <DEDUP_REMOVED lines=12> */
.L_x_218:
[----:B------:R-:W-:Y:S05]  /*15b80*/  BSYNC B1 ;  /* 0x0000000000017941 */ /* 0x000fea0003800000 */
.L_x_217:
        /* <DEDUP_REMOVED lines=12> */
.L_x_220:
[----:B------:R-:W-:Y:S05]  /*15c50*/  BSYNC B1 ;  /* 0x0000000000017941 */ /* 0x000fea0003800000 */
.L_x_219:
        /* <DEDUP_REMOVED lines=12> */
.L_x_222:
[----:B------:R-:W-:Y:S05]  /*15d20*/  BSYNC B1 ;  /* 0x0000000000017941 */ /* 0x000fea0003800000 */
.L_x_221:
        /* <DEDUP_REMOVED lines=12> */
.L_x_224:
[----:B------:R-:W-:Y:S05]  /*15df0*/  BSYNC B1 ;  /* 0x0000000000017941 */ /* 0x000fea0003800000 */
.L_x_223:
        /* <DEDUP_REMOVED lines=12> */
.L_x_226:
[----:B------:R-:W-:Y:S05]  /*15ec0*/  BSYNC B1 ;  /* 0x0000000000017941 */ /* 0x000fea0003800000 */
.L_x_225:
        /* <DEDUP_REMOVED lines=12> */
.L_x_228:
[----:B------:R-:W-:Y:S05]  /*15f90*/  BSYNC B1 ;  /* 0x0000000000017941 */ /* 0x000fea0003800000 */
.L_x_227:
        /* <DEDUP_REMOVED lines=12> */
.L_x_230:
[----:B------:R-:W-:Y:S05]  /*16060*/  BSYNC B1 ;  /* 0x0000000000017941 */ /* 0x000fea0003800000 */
.L_x_229:
        /* <DEDUP_REMOVED lines=12> */
.L_x_232:
[----:B------:R-:W-:Y:S05]  /*16130*/  BSYNC B1 ;  /* 0x0000000000017941 */ /* 0x000fea0003800000 */
.L_x_231:
        /* <DEDUP_REMOVED lines=12> */
.L_x_234:
[----:B------:R-:W-:Y:S05]  /*16200*/  BSYNC B1 ;  /* 0x0000000000017941 */ /* 0x000fea0003800000 */
.L_x_233:
        /* <DEDUP_REMOVED lines=12> */
.L_x_236:
[----:B------:R-:W-:Y:S05]  /*162d0*/  BSYNC B1 ;  /* 0x0000000000017941 */ /* 0x000fea0003800000 */
.L_x_235:
        /* <DEDUP_REMOVED lines=12> */
.L_x_238:
[----:B------:R-:W-:Y:S05]  /*163a0*/  BSYNC B1 ;  /* 0x0000000000017941 */ /* 0x000fea0003800000 */
.L_x_237:
        /* <DEDUP_REMOVED lines=12> */
.L_x_240:
[----:B------:R-:W-:Y:S05]  /*16470*/  BSYNC B1 ;  /* 0x0000000000017941 */ /* 0x000fea0003800000 */
.L_x_239:
        /* <DEDUP_REMOVED lines=12> */
.L_x_242:
[----:B------:R-:W-:Y:S05]  /*16540*/  BSYNC B1 ;  /* 0x0000000000017941 */ /* 0x000fea0003800000 */
.L_x_241:
        /* <DEDUP_REMOVED lines=12> */
.L_x_244:
[----:B------:R-:W-:Y:S05]  /*16610*/  BSYNC B1 ;  /* 0x0000000000017941 */ /* 0x000fea0003800000 */
.L_x_243:
        /* <DEDUP_REMOVED lines=12> */
.L_x_246:
[----:B------:R-:W-:Y:S05]  /*166e0*/  BSYNC B1 ;  /* 0x0000000000017941 */ /* 0x000fea0003800000 */
.L_x_245:
        /* <DEDUP_REMOVED lines=12> */
.L_x_248:
[----:B------:R-:W-:Y:S05]  /*167b0*/  BSYNC B1 ;  /* 0x0000000000017941 */ /* 0x000fea0003800000 */
.L_x_247:
        /* <DEDUP_REMOVED lines=12> */
.L_x_250:
[----:B------:R-:W-:Y:S05]  /*16880*/  BSYNC B1 ;  /* 0x0000000000017941 */ /* 0x000fea0003800000 */
.L_x_249:
        /* <DEDUP_REMOVED lines=12> */
.L_x_252:
[----:B------:R-:W-:Y:S05]  /*16950*/  BSYNC B1 ;  /* 0x0000000000017941 */ /* 0x000fea0003800000 */
.L_x_251:
        /* <DEDUP_REMOVED lines=12> */
.L_x_254:
[----:B------:R-:W-:Y:S05]  /*16a20*/  BSYNC B1 ;  /* 0x0000000000017941 */ /* 0x000fea0003800000 */
.L_x_253:
[----:B0-----:R-:W2:Y:S01]  /*16a30*/  LDL.LU R5, [R1+0x200] ;  /* 0x0002000001057983 */ /* 0x001ea20000300800 */
[----:B-----5:R-:W-:Y:S01]  /*16a40*/  LOP3.LUT R4, R4, 0xff, RZ, 0xc0, !PT ;  /* 0x000000ff04047812 */ /* 0x020fe200078ec0ff */
[----:B------:R-:W-:Y:S01]  /*16a50*/  BSSY B1, `(.L_x_255) ;  /* 0x000000b000017945 */ /* 0x000fe20003800000 */
[----:B------:R-:W-:Y:S02]  /*16a60*/  ISETP.LT.OR P3, PT, R0, 0xd9, !P0 ;  /* 0x000000d90000780c */ /* 0x000fe40004761670 */
[----:B------:R-:W-:-:S05]  /*16a70*/  F2FP.F16.E4M3.UNPACK_B R4, R4 ;  /* 0x00000004ff04723e */ /* 0x000fca00020006ff */
[----:B------:R-:W-:-:S05]  /*16a80*/  HADD2.F32 R4, -RZ, R4.H0_H0 ;  /* 0x20000004ff047230 */ /* 0x000fca0000004100 */
[----:B------:R-:W-:-:S04]  /*16a90*/  FMUL R4, R4, UR21 ;  /* 0x0000001504047c20 */ /* 0x000fc80008400000 */
[----:B--2---:R-:W-:-:S05]  /*16aa0*/  FFMA R4, R5, UR20, R4 ;  /* 0x0000001405047c23 */ /* 0x004fca0008000004 */
[----:B------:R-:W-:Y:S02]  /*16ab0*/  F2FP.SATFINITE.E4M3.F32.PACK_AB_MERGE_C R5, RZ, R4, RZ ;  /* 0x00000004ff05723e */ /* 0x000fe400048070ff */
[----:B------:R-:W-:-:S03]  /*16ac0*/  PRMT R4, RZ, 0x7610, R4 ;  /* 0x00007610ff047816 */ /* 0x000fc60000000004 */
[----:B------:R0:W-:Y:S01]  /*16ad0*/  @!P2 STG.E.U8 desc[UR14][R26.64+0xd1], R5 ;  /* 0x0000d1051a00a986 */ /* 0x0001e2000c10110e */
[----:B------:R-:W-:Y:S05]  /*16ae0*/  @P3 BRA `(.L_x_256) ;  /* 0x0000000000043947 */ /* 0x000fea0003800000 */
[----:B------:R2:W5:Y:S02]  /*16af0*/  LDG.E.U8 R4, desc[UR14][R32.64+0xd8] ;  /* 0x0000d80e20047981 */ /* 0x000564000c1e1100 */
.L_x_256:
[----:B------:R-:W-:Y:S05]  /*16b00*/  BSYNC B1 ;  /* 0x0000000000017941 */ /* 0x000fea0003800000 */
.L_x_255:
[----:B0-----:R-:W3:Y:S01]  /*16b10*/  LDL.LU R5, [R1+0x204] ;  /* 0x0002040001057983 */ /* 0x001ee20000300800 */
[----:B-----5:R-:W-:Y:S01]  /*16b20*/  LOP3.LUT R4, R4, 0xff, RZ, 0xc0, !PT ;  /* 0x000000ff04047812 */ /* 0x020fe200078ec0ff */
[----:B------:R-:W-:Y:S01]  /*16b30*/  BSSY B1, `(.L_x_257) ;  /* 0x000000b000017945 */ /* 0x000fe20003800000 */
[----:B------:R-:W-:Y:S02]  /*16b40*/  ISETP.LT.OR P2, PT, R0, 0xda, !P0 ;  /* 0x000000da0000780c */ /* 0x000fe40004741670 */
[----:B------:R-:W-:-:S05]  /*16b50*/  F2FP.F16.E4M3.UNPACK_B R4, R4 ;  /* 0x00000004ff04723e */ /* 0x000fca00020006ff */
[----:B------:R-:W-:-:S05]  /*16b60*/  HADD2.F32 R4, -RZ, R4.H0_H0 ;  /* 0x20000004ff047230 */ /* 0x000fca0000004100 */
[----:B------:R-:W-:-:S04]  /*16b70*/  FMUL R4, R4, UR21 ;  /* 0x0000001504047c20 */ /* 0x000fc80008400000 */
[----:B---3--:R-:W-:-:S05]  /*16b80*/  FFMA R4, R5, UR20, R4 ;  /* 0x0000001405047c23 */ /* 0x008fca0008000004 */
[----:B------:R-:W-:Y:S02]  /*16b90*/  F2FP.SATFINITE.E4M3.F32.PACK_AB_MERGE_C R5, RZ, R4, RZ ;  /* 0x00000004ff05723e */ /* 0x000fe400048070ff */
[----:B------:R-:W-:-:S03]  /*16ba0*/  PRMT R4, RZ, 0x7610, R4 ;  /* 0x00007610ff047816 */ /* 0x000fc60000000004 */
[----:B------:R0:W-:Y:S01]  /*16bb0*/  @!P3 STG.E.U8 desc[UR14][R24.64+0xd8], R5 ;  /* 0x0000d8051800b986 */ /* 0x0001e2000c10110e */
[----:B------:R-:W-:Y:S05]  /*16bc0*/  @P2 BRA `(.L_x_258) ;  /* 0x0000000000042947 */ /* 0x000fea0003800000 */
[----:B------:R3:W5:Y:S02]  /*16bd0*/  LDG.E.U8 R4, desc[UR14][R32.64+0xd9] ;  /* 0x0000d90e20047981 */ /* 0x000764000c1e1100 */
.L_x_258:
[----:B------:R-:W-:Y:S05]  /*16be0*/  BSYNC B1 ;  /* 0x0000000000017941 */ /* 0x000fea0003800000 */
.L_x_257:
        /* <DEDUP_REMOVED lines=13> */
.L_x_260:
[----:B------:R-:W-:Y:S05]  /*16cc0*/  BSYNC B1 ;  /* 0x0000000000017941 */ /* 0x000fea0003800000 */
.L_x_259:
        /* <DEDUP_REMOVED lines=13> */
.L_x_262:
[----:B------:R-:W-:Y:S05]  /*16da0*/  BSYNC B1 ;  /* 0x0000000000017941 */ /* 0x000fea0003800000 */
.L_x_261:
        /* <DEDUP_REMOVED lines=13> */
.L_x_264:
[----:B------:R-:W-:Y:S05]  /*16e80*/  BSYNC B1 ;  /* 0x0000000000017941 */ /* 0x000fea0003800000 */
.L_x_263:
        /* <DEDUP_REMOVED lines=13> */
.L_x_266:
[----:B------:R-:W-:Y:S05]  /*16f60*/  BSYNC B1 ;  /* 0x0000000000017941 */ /* 0x000fea0003800000 */
.L_x_265:
        /* <DEDUP_REMOVED lines=13> */
.L_x_268:
[----:B------:R-:W-:Y:S05]  /*17040*/  BSYNC B1 ;  /* 0x0000000000017941 */ /* 0x000fea0003800000 */
.L_x_267:
        /* <DEDUP_REMOVED lines=13> */
.L_x_270:
[----:B------:R-:W-:Y:S05]  /*17120*/  BSYNC B1 ;  /* 0x0000000000017941 */ /* 0x000fea0003800000 */
.L_x_269:
        /* <DEDUP_REMOVED lines=13> */
.L_x_272:
[----:B------:R-:W-:Y:S05]  /*17200*/  BSYNC B1 ;  /* 0x0000000000017941 */ /* 0x000fea0003800000 */
.L_x_271:
        /* <DEDUP_REMOVED lines=13> */
.L_x_274:
[----:B------:R-:W-:Y:S05]  /*172e0*/  BSYNC B1 ;  /* 0x0000000000017941 */ /* 0x000fea0003800000 */
.L_x_273:
        /* <DEDUP_REMOVED lines=13> */
.L_x_276:
[----:B------:R-:W-:Y:S05]  /*173c0*/  BSYNC B1 ;  /* 0x0000000000017941 */ /* 0x000fea0003800000 */
.L_x_275:
        /* <DEDUP_REMOVED lines=13> */
.L_x_278:
[----:B------:R-:W-:Y:S05]  /*174a0*/  BSYNC B1 ;  /* 0x0000000000017941 */ /* 0x000fea0003800000 */
.L_x_277:
        /* <DEDUP_REMOVED lines=13> */
.L_x_280:
[----:B------:R-:W-:Y:S05]  /*17580*/  BSYNC B1 ;  /* 0x0000000000017941 */ /* 0x000fea0003800000 */
.L_x_279:
        /* <DEDUP_REMOVED lines=13> */
.L_x_282:
[----:B------:R-:W-:Y:S05]  /*17660*/  BSYNC B1 ;  /* 0x0000000000017941 */ /* 0x000fea0003800000 */
.L_x_281:
        /* <DEDUP_REMOVED lines=13> */
.L_x_284:
[----:B------:R-:W-:Y:S05]  /*17740*/  BSYNC B1 ;  /* 0x0000000000017941 */ /* 0x000fea0003800000 */
.L_x_283:
        /* <DEDUP_REMOVED lines=13> */
.L_x_286:
[----:B------:R-:W-:Y:S05]  /*17820*/  BSYNC B1 ;  /* 0x0000000000017941 */ /* 0x000fea0003800000 */
.L_x_285:
        /* <DEDUP_REMOVED lines=13> */
.L_x_288:
[----:B------:R-:W-:Y:S05]  /*17900*/  BSYNC B1 ;  /* 0x0000000000017941 */ /* 0x000fea0003800000 */
.L_x_287:
        /* <DEDUP_REMOVED lines=13> */
.L_x_290:
[----:B------:R-:W-:Y:S05]  /*179e0*/  BSYNC B1 ;  /* 0x0000000000017941 */ /* 0x000fea0003800000 */
.L_x_289:
        /* <DEDUP_REMOVED lines=13> */
.L_x_292:
[----:B------:R-:W-:Y:S05]  /*17ac0*/  BSYNC B1 ;  /* 0x0000000000017941 */ /* 0x000fea0003800000 */
.L_x_291:
        /* <DEDUP_REMOVED lines=13> */
.L_x_294:
[----:B------:R-:W-:Y:S05]  /*17ba0*/  BSYNC B1 ;  /* 0x0000000000017941 */ /* 0x000fea0003800000 */
.L_x_293:
[----:B------:R-:W2:Y:S01]  /*17bb0*/  LDL.LU R7, [R1+0x250] ;  /* 0x0002500001077983 */ /* 0x000ea20000300800 */
[----:B-----5:R-:W-:Y:S01]  /*17bc0*/  LOP3.LUT R4, R4, 0xff, RZ, 0xc0, !PT ;  /* 0x000000ff04047812 */ /* 0x020fe200078ec0ff */
[----:B------:R-:W-:Y:S01]  /*17bd0*/  BSSY B1, `(.L_x_295) ;  /* 0x0000013000017945 */ /* 0x000fe20003800000 */
[----:B0-----:R-:W-:Y:S02]  /*17be0*/  IADD3 R5, P0, R35, 0x80, RZ ;  /* 0x0000008023057810 */ /* 0x001fe40007f1e0ff */
[----:B------:R-:W-:-:S03]  /*17bf0*/  F2FP.F16.E4M3.UNPACK_B R4, R4 ;  /* 0x00000004ff04723e */ /* 0x000fc600020006ff */
[----:B--234-:R-:W-:Y:S01]  /*17c00*/  IMAD.X R2, RZ, RZ, R37, P0 ;  /* 0x000000ffff027224 */ /* 0x01cfe200000e0625 */
[----:B------:R-:W-:Y:S01]  /*17c10*/  ISETP.GE.AND P0, PT, R34, 0x81, PT ;  /* 0x000000812200780c */ /* 0x000fe20003f06270 */
[----:B------:R-:W-:Y:S02]  /*17c20*/  HADD2.F32 R4, -RZ, R4.H0_H0 ;  /* 0x20000004ff047230 */ /* 0x000fe40000004100 */
[----:B------:R-:W-:Y:S01]  /*17c30*/  IMAD R6, R2, UR6, RZ ;  /* 0x0000000602067c24 */ /* 0x000fe2000f8e02ff */
[----:B------:R-:W-:Y:S01]  /*17c40*/  ISETP.LT.OR P3, PT, R0, 0x1, !P0 ;  /* 0x000000010000780c */ /* 0x000fe20004761670 */
[----:B------:R-:W-:-:S04]  /*17c50*/  IMAD.WIDE.U32 R2, R5, UR6, R38 ;  /* 0x0000000605027c25 */ /* 0x000fc8000f8e0026 */
[----:B------:R-:W-:Y:S01]  /*17c60*/  FMUL R4, R4, UR21 ;  /* 0x0000001504047c20 */ /* 0x000fe20008400000 */
[----:B------:R-:W-:Y:S01]  /*17c70*/  IMAD R5, R5, UR7, R6 ;  /* 0x0000000705057c24 */ /* 0x000fe2000f8e0206 */
[----:B------:R-:W-:-:S04]  /*17c80*/  IADD3 R2, P2, R2, UR10, RZ ;  /* 0x0000000a02027c10 */ /* 0x000fc8000ff5e0ff */
[----:B------:R-:W-:Y:S01]  /*17c90*/  IADD3.X R3, R3, UR11, R5, P2, !PT ;  /* 0x0000000b03037c10 */ /* 0x000fe200097fe405 */
[----:B------:R-:W-:-:S05]  /*17ca0*/  FFMA R4, R7, UR20, R4 ;  /* 0x0000001407047c23 */ /* 0x000fca0008000004 */
[----:B------:R-:W-:Y:S02]  /*17cb0*/  F2FP.SATFINITE.E4M3.F32.PACK_AB_MERGE_C R7, RZ, R4, RZ ;  /* 0x00000004ff07723e */ /* 0x000fe400048070ff */
[----:B------:R-:W-:-:S03]  /*17cc0*/  PRMT R4, RZ, 0x7610, R4 ;  /* 0x00007610ff047816 */ /* 0x000fc60000000004 */
[----:B------:R0:W-:Y:S01]  /*17cd0*/  @!P1 STG.E.U8 desc[UR14][R26.64+0xf9], R7 ;  /* 0x0000f9071a009986 */ /* 0x0001e2000c10110e */
[----:B------:R-:W-:Y:S05]  /*17ce0*/  @P3 BRA `(.L_x_296) ;  /* 0x0000000000043947 */ /* 0x000fea0003800000 */
[----:B------:R2:W5:Y:S02]  /*17cf0*/  LDG.E.U8 R4, desc[UR14][R2.64] ;  /* 0x0000000e02047981 */ /* 0x000564000c1e1100 */
.L_x_296:
[----:B------:R-:W-:Y:S05]  /*17d00*/  BSYNC B1 ;  /* 0x0000000000017941 */ /* 0x000fea0003800000 */
.L_x_295:
[----:B------:R-:W3:Y:S01]  /*17d10*/  LDL.LU R5, [R1+0x254] ;  /* 0x0002540001057983 */ /* 0x000ee20000300800 */
        /* <DEDUP_REMOVED lines=12> */
.L_x_298:
[----:B------:R-:W-:Y:S05]  /*17de0*/  BSYNC B1 ;  /* 0x0000000000017941 */ /* 0x000fea0003800000 */
.L_x_297:
[----:B---3--:R-:W3:Y:S01]  /*17df0*/  LDL.LU R5, [R1+0x258] ;  /* 0x0002580001057983 */ /* 0x008ee20000300800 */
[----:B-----5:R-:W-:Y:S01]  /*17e00*/  LOP3.LUT R4, R4, 0xff, RZ, 0xc0, !PT ;  /* 0x000000ff04047812 */ /* 0x020fe200078ec0ff */
[----:B------:R-:W-:Y:S01]  /*17e10*/  BSSY B1, `(.L_x_299) ;  /* 0x0000013000017945 */ /* 0x000fe20003800000 */
[----:B------:R-:W-:Y:S02]  /*17e20*/  IADD3 R35, P1, R35, 0x88, RZ ;  /* 0x0000008823237810 */ /* 0x000fe40007f3e0ff */
[----:B------:R-:W-:Y:S02]  /*17e30*/  F2FP.F16.E4M3.UNPACK_B R4, R4 ;  /* 0x00000004ff04723e */ /* 0x000fe400020006ff */
[----:B------:R-:W-:Y:S01]  /*17e40*/  PRMT R6, RZ, 0x7610, R6 ;  /* 0x00007610ff067816 */ /* 0x000fe20000000006 */
[----:B------:R-:W-:Y:S01]  /*17e50*/  IMAD.X R36, RZ, RZ, R37, P1 ;  /* 0x000000ffff247224 */ /* 0x000fe200008e0625 */
[----:B------:R-:W-:Y:S01]  /*17e60*/  ISETP.GE.AND P1, PT, R34, 0x89, PT ;  /* 0x000000892200780c */ /* 0x000fe20003f26270 */
[----:B------:R-:W-:-:S02]  /*17e70*/  HADD2.F32 R4, -RZ, R4.H0_H0 ;  /* 0x20000004ff047230 */ /* 0x000fc40000004100 */
[----:B------:R-:W-:Y:S01]  /*17e80*/  IMAD R36, R36, UR6, RZ ;  /* 0x0000000624247c24 */ /* 0x000fe2000f8e02ff */
[----:B------:R-:W-:Y:S01]  /*17e90*/  ISETP.LT.OR P5, PT, R0, 0x1, !P1 ;  /* 0x000000010000780c */ /* 0x000fe20004fa1670 */
[----:B------:R-:W-:-:S04]  /*17ea0*/  IMAD.WIDE.U32 R38, R35, UR6, R38 ;  /* 0x0000000623267c25 */ /* 0x000fc8000f8e0026 */
[----:B------:R-:W-:Y:S01]  /*17eb0*/  FMUL R4, R4, UR21 ;  /* 0x0000001504047c20 */ /* 0x000fe20008400000 */
[----:B------:R-:W-:-:S03]  /*17ec0*/  IMAD R35, R35, UR7, R36 ;  /* 0x0000000723237c24 */ /* 0x000fc6000f8e0224 */
[----:B---3--:R-:W-:Y:S01]  /*17ed0*/  FFMA R5, R5, UR20, R4 ;  /* 0x0000001405057c23 */ /* 0x008fe20008000004 */
[----:B------:R-:W-:-:S04]  /*17ee0*/  IADD3 R4, P3, R38, UR10, RZ ;  /* 0x0000000a26047c10 */ /* 0x000fc8000ff7e0ff */
[----:B0-----:R-:W-:Y:S02]  /*17ef0*/  F2FP.SATFINITE.E4M3.F32.PACK_AB_MERGE_C R7, RZ, R5, RZ ;  /* 0x00000005ff07723e */ /* 0x001fe400048070ff */
[----:B------:R-:W-:-:S03]  /*17f00*/  IADD3.X R5, R39, UR11, R35, P3, !PT ;  /* 0x0000000b27057c10 */ /* 0x000fc60009ffe423 */
[----:B------:R0:W-:Y:S01]  /*17f10*/  @!P2 STG.E.U8 desc[UR14][R30.64+0x1], R7 ;  /* 0x000001071e00a986 */ /* 0x0001e2000c10110e */
[----:B------:R-:W-:Y:S05]  /*17f20*/  @P5 BRA `(.L_x_300) ;  /* 0x0000000000045947 */ /* 0x000fea0003800000 */
[----:B------:R3:W5:Y:S02]  /*17f30*/  LDG.E.U8 R6, desc[UR14][R4.64] ;  /* 0x0000000e04067981 */ /* 0x000764000c1e1100 */
.L_x_300:
[----:B------:R-:W-:Y:S05]  /*17f40*/  BSYNC B1 ;  /* 0x0000000000017941 */ /* 0x000fea0003800000 */
.L_x_299:
        /* <DEDUP_REMOVED lines=13> */
.L_x_302:
[----:B------:R-:W-:Y:S05]  /*18020*/  BSYNC B1 ;  /* 0x0000000000017941 */ /* 0x000fea0003800000 */
.L_x_301:
        /* <DEDUP_REMOVED lines=13> */
.L_x_304:
[----:B------:R-:W-:Y:S05]  /*18100*/  BSYNC B1 ;  /* 0x0000000000017941 */ /* 0x000fea0003800000 */
.L_x_303:
        /* <DEDUP_REMOVED lines=13> */
.L_x_306:
[----:B------:R-:W-:Y:S05]  /*181e0*/  BSYNC B1 ;  /* 0x0000000000017941 */ /* 0x000fea0003800000 */
.L_x_305:
        /* <DEDUP_REMOVED lines=13> */
.L_x_308:
[----:B------:R-:W-:Y:S05]  /*182c0*/  BSYNC B1 ;  /* 0x0000000000017941 */ /* 0x000fea0003800000 */
.L_x_307:
        /* <DEDUP_REMOVED lines=13> */
.L_x_310:
[----:B------:R-:W-:Y:S05]  /*183a0*/  BSYNC B1 ;  /* 0x0000000000017941 */ /* 0x000fea0003800000 */
.L_x_309:
        /* <DEDUP_REMOVED lines=13> */
.L_x_312:
[----:B------:R-:W-:Y:S05]  /*18480*/  BSYNC B1 ;  /* 0x0000000000017941 */ /* 0x000fea0003800000 */
.L_x_311:
        /* <DEDUP_REMOVED lines=13> */
.L_x_314:
[----:B------:R-:W-:Y:S05]  /*18560*/  BSYNC B1 ;  /* 0x0000000000017941 */ /* 0x000fea0003800000 */
.L_x_313:
        /* <DEDUP_REMOVED lines=13> */
.L_x_316:
[----:B------:R-:W-:Y:S05]  /*18640*/  BSYNC B1 ;  /* 0x0000000000017941 */ /* 0x000fea0003800000 */
.L_x_315:
        /* <DEDUP_REMOVED lines=13> */
.L_x_318:
[----:B------:R-:W-:Y:S05]  /*18720*/  BSYNC B1 ;  /* 0x0000000000017941 */ /* 0x000fea0003800000 */
.L_x_317:
        /* <DEDUP_REMOVED lines=13> */
.L_x_320:
[----:B------:R-:W-:Y:S05]  /*18800*/  BSYNC B1 ;  /* 0x0000000000017941 */ /* 0x000fea0003800000 */
.L_x_319:
        /* <DEDUP_REMOVED lines=13> */
.L_x_322:
[----:B------:R-:W-:Y:S05]  /*188e0*/  BSYNC B1 ;  /* 0x0000000000017941 */ /* 0x000fea0003800000 */
.L_x_321:
        /* <DEDUP_REMOVED lines=13> */
.L_x_324:
[----:B------:R-:W-:Y:S05]  /*189c0*/  BSYNC B1 ;  /* 0x0000000000017941 */ /* 0x000fea0003800000 */
.L_x_323:
        /* <DEDUP_REMOVED lines=13> */
.L_x_326:
[----:B------:R-:W-:Y:S05]  /*18aa0*/  BSYNC B1 ;  /* 0x0000000000017941 */ /* 0x000fea0003800000 */
.L_x_325:
        /* <DEDUP_REMOVED lines=13> */
.L_x_328:
[----:B------:R-:W-:Y:S05]  /*18b80*/  BSYNC B1 ;  /* 0x0000000000017941 */ /* 0x000fea0003800000 */
.L_x_327:
        /* <DEDUP_REMOVED lines=13> */
.L_x_330:
[----:B------:R-:W-:Y:S05]  /*18c60*/  BSYNC B1 ;  /* 0x0000000000017941 */ /* 0x000fea0003800000 */
.L_x_329:
        /* <DEDUP_REMOVED lines=13> */
.L_x_332:
[----:B------:R-:W-:Y:S05]  /*18d40*/  BSYNC B1 ;  /* 0x0000000000017941 */ /* 0x000fea0003800000 */
.L_x_331:
        /* <DEDUP_REMOVED lines=13> */
.L_x_334:
[----:B------:R-:W-:Y:S05]  /*18e20*/  BSYNC B1 ;  /* 0x0000000000017941 */ /* 0x000fea0003800000 */
.L_x_333:
        /* <DEDUP_REMOVED lines=13> */
.L_x_336:
[----:B------:R-:W-:Y:S05]  /*18f00*/  BSYNC B1 ;  /* 0x0000000000017941 */ /* 0x000fea0003800000 */
.L_x_335:
        /* <DEDUP_REMOVED lines=13> */
.L_x_338:
[----:B------:R-:W-:Y:S05]  /*18fe0*/  BSYNC B1 ;  /* 0x0000000000017941 */ /* 0x000fea0003800000 */
.L_x_337:
        /* <DEDUP_REMOVED lines=13> */
.L_x_340:
[----:B------:R-:W-:Y:S05]  /*190c0*/  BSYNC B1 ;  /* 0x0000000000017941 */ /* 0x000fea0003800000 */
.L_x_339:
        /* <DEDUP_REMOVED lines=13> */
.L_x_342:
[----:B------:R-:W-:Y:S05]  /*191a0*/  BSYNC B1 ;  /* 0x0000000000017941 */ /* 0x000fea0003800000 */
.L_x_341:
        /* <DEDUP_REMOVED lines=13> */
.L_x_344:
[----:B------:R-:W-:Y:S05]  /*19280*/  BSYNC B1 ;  /* 0x0000000000017941 */ /* 0x000fea0003800000 */
.L_x_343:
        /* <DEDUP_REMOVED lines=13> */
.L_x_346:
[----:B------:R-:W-:Y:S05]  /*19360*/  BSYNC B1 ;  /* 0x0000000000017941 */ /* 0x000fea0003800000 */
.L_x_345:
        /* <DEDUP_REMOVED lines=13> */
.L_x_348:
[----:B------:R-:W-:Y:S05]  /*19440*/  BSYNC B1 ;  /* 0x0000000000017941 */ /* 0x000fea0003800000 */
.L_x_347:
        /* <DEDUP_REMOVED lines=13> */
.L_x_350:
[----:B------:R-:W-:Y:S05]  /*19520*/  BSYNC B1 ;  /* 0x0000000000017941 */ /* 0x000fea0003800000 */
.L_x_349:
        /* <DEDUP_REMOVED lines=13> */
.L_x_352:
[----:B------:R-:W-:Y:S05]  /*19600*/  BSYNC B1 ;  /* 0x0000000000017941 */ /* 0x000fea0003800000 */
.L_x_351:
        /* <DEDUP_REMOVED lines=13> */
.L_x_354:
[----:B------:R-:W-:Y:S05]  /*196e0*/  BSYNC B1 ;  /* 0x0000000000017941 */ /* 0x000fea0003800000 */
.L_x_353:
        /* <DEDUP_REMOVED lines=13> */
.L_x_356:
[----:B------:R-:W-:Y:S05]  /*197c0*/  BSYNC B1 ;  /* 0x0000000000017941 */ /* 0x000fea0003800000 */
.L_x_355:
        /* <DEDUP_REMOVED lines=13> */
.L_x_358:
[----:B------:R-:W-:Y:S05]  /*198a0*/  BSYNC B1 ;  /* 0x0000000000017941 */ /* 0x000fea0003800000 */
.L_x_357:
        /* <DEDUP_REMOVED lines=13> */
.L_x_360:
[----:B------:R-:W-:Y:S05]  /*19980*/  BSYNC B1 ;  /* 0x0000000000017941 */ /* 0x000fea0003800000 */
.L_x_359:
        /* <DEDUP_REMOVED lines=13> */
.L_x_362:
[----:B------:R-:W-:Y:S05]  /*19a60*/  BSYNC B1 ;  /* 0x0000000000017941 */ /* 0x000fea0003800000 */
.L_x_361:
        /* <DEDUP_REMOVED lines=13> */
.L_x_364:
[----:B------:R-:W-:Y:S05]  /*19b40*/  BSYNC B1 ;  /* 0x0000000000017941 */ /* 0x000fea0003800000 */
.L_x_363:
        /* <DEDUP_REMOVED lines=13> */
.L_x_366:
[----:B------:R-:W-:Y:S05]  /*19c20*/  BSYNC B1 ;  /* 0x0000000000017941 */ /* 0x000fea0003800000 */
.L_x_365:
        /* <DEDUP_REMOVED lines=13> */
.L_x_368:
[----:B------:R-:W-:Y:S05]  /*19d00*/  BSYNC B1 ;  /* 0x0000000000017941 */ /* 0x000fea0003800000 */
.L_x_367:
        /* <DEDUP_REMOVED lines=13> */
.L_x_370:
[----:B------:R-:W-:Y:S05]  /*19de0*/  BSYNC B1 ;  /* 0x0000000000017941 */ /* 0x000fea0003800000 */
.L_x_369:
        /* <DEDUP_REMOVED lines=13> */
.L_x_372:
[----:B------:R-:W-:Y:S05]  /*19ec0*/  BSYNC B1 ;  /* 0x0000000000017941 */ /* 0x000fea0003800000 */
.L_x_371:
        /* <DEDUP_REMOVED lines=13> */
.L_x_374:
[----:B------:R-:W-:Y:S05]  /*19fa0*/  BSYNC B1 ;  /* 0x0000000000017941 */ /* 0x000fea0003800000 */
.L_x_373:
        /* <DEDUP_REMOVED lines=13> */
.L_x_376:
[----:B------:R-:W-:Y:S05]  /*1a080*/  BSYNC B1 ;  /* 0x0000000000017941 */ /* 0x000fea0003800000 */
.L_x_375:
        /* <DEDUP_REMOVED lines=13> */
.L_x_378:
[----:B------:R-:W-:Y:S05]  /*1a160*/  BSYNC B1 ;  /* 0x0000000000017941 */ /* 0x000fea0003800000 */
.L_x_377:
        /* <DEDUP_REMOVED lines=13> */
.L_x_380:
[----:B------:R-:W-:Y:S05]  /*1a240*/  BSYNC B1 ;  /* 0x0000000000017941 */ /* 0x000fea0003800000 */
.L_x_379:
        /* <DEDUP_REMOVED lines=13> */
.L_x_382:
[----:B------:R-:W-:Y:S05]  /*1a320*/  BSYNC B1 ;  /* 0x0000000000017941 */ /* 0x000fea0003800000 */
.L_x_381:
        /* <DEDUP_REMOVED lines=13> */
.L_x_384:
[----:B------:R-:W-:Y:S05]  /*1a400*/  BSYNC B1 ;  /* 0x0000000000017941 */ /* 0x000fea0003800000 */
.L_x_383:
        /* <DEDUP_REMOVED lines=13> */
.L_x_386:
[----:B------:R-:W-:Y:S05]  /*1a4e0*/  BSYNC B1 ;  /* 0x0000000000017941 */ /* 0x000fea0003800000 */
.L_x_385:
        /* <DEDUP_REMOVED lines=13> */
.L_x_388:
[----:B------:R-:W-:Y:S05]  /*1a5c0*/  BSYNC B1 ;  /* 0x0000000000017941 */ /* 0x000fea0003800000 */
.L_x_387:
        /* <DEDUP_REMOVED lines=13> */
.L_x_390:
[----:B------:R-:W-:Y:S05]  /*1a6a0*/  BSYNC B1 ;  /* 0x0000000000017941 */ /* 0x000fea0003800000 */
.L_x_389:
        /* <DEDUP_REMOVED lines=13> */
.L_x_392:
[----:B------:R-:W-:Y:S05]  /*1a780*/  BSYNC B1 ;  /* 0x0000000000017941 */ /* 0x000fea0003800000 */
.L_x_391:
        /* <DEDUP_REMOVED lines=13> */
.L_x_394:
[----:B------:R-:W-:Y:S05]  /*1a860*/  BSYNC B1 ;  /* 0x0000000000017941 */ /* 0x000fea0003800000 */
.L_x_393:
        /* <DEDUP_REMOVED lines=13> */
.L_x_396:
[----:B------:R-:W-:Y:S05]  /*1a940*/  BSYNC B1 ;  /* 0x0000000000017941 */ /* 0x000fea0003800000 */
.L_x_395:
        /* <DEDUP_REMOVED lines=13> */
.L_x_398:
[----:B------:R-:W-:Y:S05]  /*1aa20*/  BSYNC B1 ;  /* 0x0000000000017941 */ /* 0x000fea0003800000 */
.L_x_397:
        /* <DEDUP_REMOVED lines=13> */
.L_x_400:
[----:B------:R-:W-:Y:S05]  /*1ab00*/  BSYNC B1 ;  /* 0x0000000000017941 */ /* 0x000fea0003800000 */
.L_x_399:
        /* <DEDUP_REMOVED lines=13> */
.L_x_402:
[----:B------:R-:W-:Y:S05]  /*1abe0*/  BSYNC B1 ;  /* 0x0000000000017941 */ /* 0x000fea0003800000 */
.L_x_401:
        /* <DEDUP_REMOVED lines=13> */
.L_x_404:
[----:B------:R-:W-:Y:S05]  /*1acc0*/  BSYNC B1 ;  /* 0x0000000000017941 */ /* 0x000fea0003800000 */
.L_x_403:
        /* <DEDUP_REMOVED lines=13> */
.L_x_406:
[----:B------:R-:W-:Y:S05]  /*1ada0*/  BSYNC B1 ;  /* 0x0000000000017941 */ /* 0x000fea0003800000 */
.L_x_405:
        /* <DEDUP_REMOVED lines=13> */
.L_x_408:
[----:B------:R-:W-:Y:S05]  /*1ae80*/  BSYNC B1 ;  /* 0x0000000000017941 */ /* 0x000fea0003800000 */
.L_x_407:
        /* <DEDUP_REMOVED lines=13> */
.L_x_410:
[----:B------:R-:W-:Y:S05]  /*1af60*/  BSYNC B1 ;  /* 0x0000000000017941 */ /* 0x000fea0003800000 */
.L_x_409:
        /* <DEDUP_REMOVED lines=13> */
.L_x_412:
[----:B------:R-:W-:Y:S05]  /*1b040*/  BSYNC B1 ;  /* 0x0000000000017941 */ /* 0x000fea0003800000 */
.L_x_411:
        /* <DEDUP_REMOVED lines=13> */
.L_x_414:
[----:B------:R-:W-:Y:S05]  /*1b120*/  BSYNC B1 ;  /* 0x0000000000017941 */ /* 0x000fea0003800000 */
.L_x_413:
        /* <DEDUP_REMOVED lines=13> */
.L_x_416:
[----:B------:R-:W-:Y:S05]  /*1b200*/  BSYNC B1 ;  /* 0x0000000000017941 */ /* 0x000fea0003800000 */
.L_x_415:
        /* <DEDUP_REMOVED lines=13> */
.L_x_418:
[----:B------:R-:W-:Y:S05]  /*1b2e0*/  BSYNC B1 ;  /* 0x0000000000017941 */ /* 0x000fea0003800000 */
.L_x_417:
        /* <DEDUP_REMOVED lines=13> */
.L_x_420:
[----:B------:R-:W-:Y:S05]  /*1b3c0*/  BSYNC B1 ;  /* 0x0000000000017941 */ /* 0x000fea0003800000 */
.L_x_419:
        /* <DEDUP_REMOVED lines=13> */
.L_x_422:
[----:B------:R-:W-:Y:S05]  /*1b4a0*/  BSYNC B1 ;  /* 0x0000000000017941 */ /* 0x000fea0003800000 */
.L_x_421:
        /* <DEDUP_REMOVED lines=13> */
.L_x_424:
[----:B------:R-:W-:Y:S05]  /*1b580*/  BSYNC B1 ;  /* 0x0000000000017941 */ /* 0x000fea0003800000 */
.L_x_423:
        /* <DEDUP_REMOVED lines=13> */
.L_x_426:
[----:B------:R-:W-:Y:S05]  /*1b660*/  BSYNC B1 ;  /* 0x0000000000017941 */ /* 0x000fea0003800000 */
.L_x_425:
        /* <DEDUP_REMOVED lines=13> */
.L_x_428:
[----:B------:R-:W-:Y:S05]  /*1b740*/  BSYNC B1 ;  /* 0x0000000000017941 */ /* 0x000fea0003800000 */
.L_x_427:
        /* <DEDUP_REMOVED lines=13> */
.L_x_430:
[----:B------:R-:W-:Y:S05]  /*1b820*/  BSYNC B1 ;  /* 0x0000000000017941 */ /* 0x000fea0003800000 */
.L_x_429:
        /* <DEDUP_REMOVED lines=13> */
.L_x_432:
[----:B------:R-:W-:Y:S05]  /*1b900*/  BSYNC B1 ;  /* 0x0000000000017941 */ /* 0x000fea0003800000 */
.L_x_431:
        /* <DEDUP_REMOVED lines=13> */
.L_x_434:
[----:B------:R-:W-:Y:S05]  /*1b9e0*/  BSYNC B1 ;  /* 0x0000000000017941 */ /* 0x000fea0003800000 */
.L_x_433:
        /* <DEDUP_REMOVED lines=13> */
.L_x_436:
[----:B------:R-:W-:Y:S05]  /*1bac0*/  BSYNC B1 ;  /* 0x0000000000017941 */ /* 0x000fea0003800000 */
.L_x_435:
        /* <DEDUP_REMOVED lines=13> */
.L_x_438:
[----:B------:R-:W-:Y:S05]  /*1bba0*/  BSYNC B1 ;  /* 0x0000000000017941 */ /* 0x000fea0003800000 */
.L_x_437:
        /* <DEDUP_REMOVED lines=13> */
.L_x_440:
[----:B------:R-:W-:Y:S05]  /*1bc80*/  BSYNC B1 ;  /* 0x0000000000017941 */ /* 0x000fea0003800000 */
.L_x_439:
        /* <DEDUP_REMOVED lines=13> */
.L_x_442:
[----:B------:R-:W-:Y:S05]  /*1bd60*/  BSYNC B1 ;  /* 0x0000000000017941 */ /* 0x000fea0003800000 */
.L_x_441:
        /* <DEDUP_REMOVED lines=13> */
.L_x_444:
[----:B------:R-:W-:Y:S05]  /*1be40*/  BSYNC B1 ;  /* 0x0000000000017941 */ /* 0x000fea0003800000 */
.L_x_443:
        /* <DEDUP_REMOVED lines=13> */
.L_x_446:
[----:B------:R-:W-:Y:S05]  /*1bf20*/  BSYNC B1 ;  /* 0x0000000000017941 */ /* 0x000fea0003800000 */
.L_x_445:
        /* <DEDUP_REMOVED lines=13> */
.L_x_448:
[----:B------:R-:W-:Y:S05]  /*1c000*/  BSYNC B1 ;  /* 0x0000000000017941 */ /* 0x000fea0003800000 */
.L_x_447:
        /* <DEDUP_REMOVED lines=13> */
.L_x_450:
[----:B------:R-:W-:Y:S05]  /*1c0e0*/  BSYNC B1 ;  /* 0x0000000000017941 */ /* 0x000fea0003800000 */
.L_x_449:
        /* <DEDUP_REMOVED lines=13> */
.L_x_452:
[----:B------:R-:W-:Y:S05]  /*1c1c0*/  BSYNC B1 ;  /* 0x0000000000017941 */ /* 0x000fea0003800000 */
.L_x_451:
        /* <DEDUP_REMOVED lines=13> */
.L_x_454:
[----:B------:R-:W-:Y:S05]  /*1c2a0*/  BSYNC B1 ;  /* 0x0000000000017941 */ /* 0x000fea0003800000 */
.L_x_453:
        /* <DEDUP_REMOVED lines=13> */
.L_x_456:
[----:B------:R-:W-:Y:S05]  /*1c380*/  BSYNC B1 ;  /* 0x0000000000017941 */ /* 0x000fea0003800000 */
.L_x_455:
        /* <DEDUP_REMOVED lines=13> */
.L_x_458:
[----:B------:R-:W-:Y:S05]  /*1c460*/  BSYNC B1 ;  /* 0x0000000000017941 */ /* 0x000fea0003800000 */
.L_x_457:
        /* <DEDUP_REMOVED lines=13> */
.L_x_460:
[----:B------:R-:W-:Y:S05]  /*1c540*/  BSYNC B1 ;  /* 0x0000000000017941 */ /* 0x000fea0003800000 */
.L_x_459:
        /* <DEDUP_REMOVED lines=13> */
.L_x_462:
[----:B------:R-:W-:Y:S05]  /*1c620*/  BSYNC B1 ;  /* 0x0000000000017941 */ /* 0x000fea0003800000 */
.L_x_461:
        /* <DEDUP_REMOVED lines=13> */
.L_x_464:
[----:B------:R-:W-:Y:S05]  /*1c700*/  BSYNC B1 ;  /* 0x0000000000017941 */ /* 0x000fea0003800000 */
.L_x_463:
        /* <DEDUP_REMOVED lines=13> */
.L_x_466:
[----:B------:R-:W-:Y:S05]  /*1c7e0*/  BSYNC B1 ;  /* 0x0000000000017941 */ /* 0x000fea0003800000 */
.L_x_465:
        /* <DEDUP_REMOVED lines=13> */
.L_x_468:
[----:B------:R-:W-:Y:S05]  /*1c8c0*/  BSYNC B1 ;  /* 0x0000000000017941 */ /* 0x000fea0003800000 */
.L_x_467:
        /* <DEDUP_REMOVED lines=13> */
.L_x_470:
[----:B------:R-:W-:Y:S05]  /*1c9a0*/  BSYNC B1 ;  /* 0x0000000000017941 */ /* 0x000fea0003800000 */
.L_x_469:
        /* <DEDUP_REMOVED lines=13> */
.L_x_472:
[----:B------:R-:W-:Y:S05]  /*1ca80*/  BSYNC B1 ;  /* 0x0000000000017941 */ /* 0x000fea0003800000 */
.L_x_471:
        /* <DEDUP_REMOVED lines=13> */
.L_x_474:
[----:B------:R-:W-:Y:S05]  /*1cb60*/  BSYNC B1 ;  /* 0x0000000000017941 */ /* 0x000fea0003800000 */
.L_x_473:
        /* <DEDUP_REMOVED lines=13> */
.L_x_476:
[----:B------:R-:W-:Y:S05]  /*1cc40*/  BSYNC B1 ;  /* 0x0000000000017941 */ /* 0x000fea0003800000 */
.L_x_475:
        /* <DEDUP_REMOVED lines=13> */
.L_x_478:
[----:B------:R-:W-:Y:S05]  /*1cd20*/  BSYNC B1 ;  /* 0x0000000000017941 */ /* 0x000fea0003800000 */
.L_x_477:
        /* <DEDUP_REMOVED lines=13> */
.L_x_480:
[----:B------:R-:W-:Y:S05]  /*1ce00*/  BSYNC B1 ;  /* 0x0000000000017941 */ /* 0x000fea0003800000 */
.L_x_479:
        /* <DEDUP_REMOVED lines=13> */
.L_x_482:
[----:B------:R-:W-:Y:S05]  /*1cee0*/  BSYNC B1 ;  /* 0x0000000000017941 */ /* 0x000fea0003800000 */
.L_x_481:
        /* <DEDUP_REMOVED lines=13> */
.L_x_484:
[----:B------:R-:W-:Y:S05]  /*1cfc0*/  BSYNC B1 ;  /* 0x0000000000017941 */ /* 0x000fea0003800000 */
.L_x_483:
        /* <DEDUP_REMOVED lines=13> */
.L_x_486:
[----:B------:R-:W-:Y:S05]  /*1d0a0*/  BSYNC B1 ;  /* 0x0000000000017941 */ /* 0x000fea0003800000 */
.L_x_485:
        /* <DEDUP_REMOVED lines=13> */
.L_x_488:
[----:B------:R-:W-:Y:S05]  /*1d180*/  BSYNC B1 ;  /* 0x0000000000017941 */ /* 0x000fea0003800000 */
.L_x_487:
        /* <DEDUP_REMOVED lines=13> */
.L_x_490:
[----:B------:R-:W-:Y:S05]  /*1d260*/  BSYNC B1 ;  /* 0x0000000000017941 */ /* 0x000fea0003800000 */
.L_x_489:
        /* <DEDUP_REMOVED lines=13> */
.L_x_492:
[----:B------:R-:W-:Y:S05]  /*1d340*/  BSYNC B1 ;  /* 0x0000000000017941 */ /* 0x000fea0003800000 */
.L_x_491:
        /* <DEDUP_REMOVED lines=13> */
.L_x_494:
[----:B------:R-:W-:Y:S05]  /*1d420*/  BSYNC B1 ;  /* 0x0000000000017941 */ /* 0x000fea0003800000 */
.L_x_493:
        /* <DEDUP_REMOVED lines=13> */
.L_x_496:
[----:B------:R-:W-:Y:S05]  /*1d500*/  BSYNC B1 ;  /* 0x0000000000017941 */ /* 0x000fea0003800000 */
.L_x_495:
        /* <DEDUP_REMOVED lines=13> */
.L_x_498:
[----:B------:R-:W-:Y:S05]  /*1d5e0*/  BSYNC B1 ;  /* 0x0000000000017941 */ /* 0x000fea0003800000 */
.L_x_497:
        /* <DEDUP_REMOVED lines=13> */
.L_x_500:
[----:B------:R-:W-:Y:S05]  /*1d6c0*/  BSYNC B1 ;  /* 0x0000000000017941 */ /* 0x000fea0003800000 */
.L_x_499:
        /* <DEDUP_REMOVED lines=13> */
.L_x_502:
[----:B------:R-:W-:Y:S05]  /*1d7a0*/  BSYNC B1 ;  /* 0x0000000000017941 */ /* 0x000fea0003800000 */
.L_x_501:
        /* <DEDUP_REMOVED lines=13> */
.L_x_504:
[----:B------:R-:W-:Y:S05]  /*1d880*/  BSYNC B1 ;  /* 0x0000000000017941 */ /* 0x000fea0003800000 */
.L_x_503:
        /* <DEDUP_REMOVED lines=13> */
.L_x_506:
[----:B------:R-:W-:Y:S05]  /*1d960*/  BSYNC B1 ;  /* 0x0000000000017941 */ /* 0x000fea0003800000 */
.L_x_505:
        /* <DEDUP_REMOVED lines=13> */
.L_x_508:
[----:B------:R-:W-:Y:S05]  /*1da40*/  BSYNC B1 ;  /* 0x0000000000017941 */ /* 0x000fea0003800000 */
.L_x_507:
        /* <DEDUP_REMOVED lines=13> */
.L_x_510:
[----:B------:R-:W-:Y:S05]  /*1db20*/  BSYNC B1 ;  /* 0x0000000000017941 */ /* 0x000fea0003800000 */
.L_x_509:
        /* <DEDUP_REMOVED lines=13> */
.L_x_512:
[----:B------:R-:W-:Y:S05]  /*1dc00*/  BSYNC B1 ;  /* 0x0000000000017941 */ /* 0x000fea0003800000 */
.L_x_511:
        /* <DEDUP_REMOVED lines=13> */
.L_x_514:
[----:B------:R-:W-:Y:S05]  /*1dce0*/  BSYNC B1 ;  /* 0x0000000000017941 */ /* 0x000fea0003800000 */
.L_x_513:
        /* <DEDUP_REMOVED lines=13> */
.L_x_516:
[----:B------:R-:W-:Y:S05]  /*1ddc0*/  BSYNC B1 ;  /* 0x0000000000017941 */ /* 0x000fea0003800000 */
.L_x_515:
        /* <DEDUP_REMOVED lines=13> */
.L_x_518:
[----:B------:R-:W-:Y:S05]  /*1dea0*/  BSYNC B1 ;  /* 0x0000000000017941 */ /* 0x000fea0003800000 */
.L_x_517:
        /* <DEDUP_REMOVED lines=13> */
.L_x_520:
[----:B------:R-:W-:Y:S05]  /*1df80*/  BSYNC B1 ;  /* 0x0000000000017941 */ /* 0x000fea0003800000 */
.L_x_519:
        /* <DEDUP_REMOVED lines=13> */
.L_x_522:
[----:B------:R-:W-:Y:S05]  /*1e060*/  BSYNC B1 ;  /* 0x0000000000017941 */ /* 0x000fea0003800000 */
.L_x_521:
        /* <DEDUP_REMOVED lines=13> */
.L_x_524:
[----:B------:R-:W-:Y:S05]  /*1e140*/  BSYNC B1 ;  /* 0x0000000000017941 */ /* 0x000fea0003800000 */
.L_x_523:
        /* <DEDUP_REMOVED lines=13> */
.L_x_526:
[----:B------:R-:W-:Y:S05]  /*1e220*/  BSYNC B1 ;  /* 0x0000000000017941 */ /* 0x000fea0003800000 */
.L_x_525:
        /* <DEDUP_REMOVED lines=13> */
.L_x_528:
[----:B------:R-:W-:Y:S05]  /*1e300*/  BSYNC B1 ;  /* 0x0000000000017941 */ /* 0x000fea0003800000 */
.L_x_527:
        /* <DEDUP_REMOVED lines=13> */
.L_x_530:
[----:B------:R-:W-:Y:S05]  /*1e3e0*/  BSYNC B1 ;  /* 0x0000000000017941 */ /* 0x000fea0003800000 */
.L_x_529:
        /* <DEDUP_REMOVED lines=13> */
.L_x_532:
[----:B------:R-:W-:Y:S05]  /*1e4c0*/  BSYNC B1 ;  /* 0x0000000000017941 */ /* 0x000fea0003800000 */
.L_x_531:
        /* <DEDUP_REMOVED lines=13> */
.L_x_534:
[----:B------:R-:W-:Y:S05]  /*1e5a0*/  BSYNC B1 ;  /* 0x0000000000017941 */ /* 0x000fea0003800000 */
.L_x_533:
        /* <DEDUP_REMOVED lines=13> */
.L_x_536:
[----:B------:R-:W-:Y:S05]  /*1e680*/  BSYNC B1 ;  /* 0x0000000000017941 */ /* 0x000fea0003800000 */
.L_x_535:
        /* <DEDUP_REMOVED lines=13> */
.L_x_538:
[----:B------:R-:W-:Y:S05]  /*1e760*/  BSYNC B1 ;  /* 0x0000000000017941 */ /* 0x000fea0003800000 */
.L_x_537:
        /* <DEDUP_REMOVED lines=13> */
.L_x_540:
[----:B------:R-:W-:Y:S05]  /*1e840*/  BSYNC B1 ;  /* 0x0000000000017941 */ /* 0x000fea0003800000 */
.L_x_539:
        /* <DEDUP_REMOVED lines=13> */
.L_x_542:
[----:B------:R-:W-:Y:S05]  /*1e920*/  BSYNC B1 ;  /* 0x0000000000017941 */ /* 0x000fea0003800000 */
.L_x_541:
        /* <DEDUP_REMOVED lines=13> */
.L_x_544:
[----:B------:R-:W-:Y:S05]  /*1ea00*/  BSYNC B1 ;  /* 0x0000000000017941 */ /* 0x000fea0003800000 */
.L_x_543:
        /* <DEDUP_REMOVED lines=13> */
.L_x_546:
[----:B------:R-:W-:Y:S05]  /*1eae0*/  BSYNC B1 ;  /* 0x0000000000017941 */ /* 0x000fea0003800000 */
.L_x_545:
[----:B--234-:R-:W2:Y:S01]  /*1eaf0*/  LDL.LU R3, [R1+0x448] ;  /* 0x0004480001037983 */ /* 0x01cea20000300800 */
[----:B-----5:R-:W-:Y:S01]  /*1eb00*/  LOP3.LUT R6, R6, 0xff, RZ, 0xc0, !PT ;  /* 0x000000ff06067812 */ /* 0x020fe200078ec0ff */
[----:B------:R-:W-:Y:S01]  /*1eb10*/  BSSY B1, `(.L_x_547) ;  /* 0x000000b000017945 */ /* 0x000fe20003800000 */
[----:B------:R-:W-:Y:S02]  /*1eb20*/  ISETP.LT.OR P2, PT, R0, 0xf9, !P1 ;  /* 0x000000f90000780c */ /* 0x000fe40004f41670 */
[----:B------:R-:W-:Y:S02]  /*1eb30*/  F2FP.F16.E4M3.UNPACK_B R6, R6 ;  /* 0x00000006ff06723e */ /* 0x000fe400020006ff */
[----:B------:R-:W-:-:S03]  /*1eb40*/  PRMT R2, RZ, 0x7610, R2 ;  /* 0x00007610ff027816 */ /* 0x000fc60000000002 */
[----:B------:R-:W-:-:S05]  /*1eb50*/  HADD2.F32 R6, -RZ, R6.H0_H0 ;  /* 0x20000006ff067230 */ /* 0x000fca0000004100 */
[----:B------:R-:W-:-:S04]  /*1eb60*/  FMUL R6, R6, UR21 ;  /* 0x0000001506067c20 */ /* 0x000fc80008400000 */
[----:B--2---:R-:W-:-:S05]  /*1eb70*/  FFMA R6, R3, UR20, R6 ;  /* 0x0000001403067c23 */ /* 0x004fca0008000006 */
[----:B------:R-:W-:-:S05]  /*1eb80*/  F2FP.SATFINITE.E4M3.F32.PACK_AB_MERGE_C R3, RZ, R6, RZ ;  /* 0x00000006ff03723e */ /* 0x000fca00048070ff */
[----:B------:R2:W-:Y:S01]  /*1eb90*/  @!P0 STG.E.U8 desc[UR14][R30.64+0xf9], R3 ;  /* 0x0000f9031e008986 */ /* 0x0005e2000c10110e */
[----:B------:R-:W-:Y:S05]  /*1eba0*/  @P2 BRA `(.L_x_548) ;  /* 0x0000000000042947 */ /* 0x000fea0003800000 */
[----:B------:R3:W5:Y:S02]  /*1ebb0*/  LDG.E.U8 R2, desc[UR14][R4.64+0xf8] ;  /* 0x0000f80e04027981 */ /* 0x000764000c1e1100 */
.L_x_548:
[----:B------:R-:W-:Y:S05]  /*1ebc0*/  BSYNC B1 ;  /* 0x0000000000017941 */ /* 0x000fea0003800000 */
.L_x_547:
[----:B--2---:R-:W2:Y:S01]  /*1ebd0*/  LDL.LU R3, [R1+0x44c] ;  /* 0x00044c0001037983 */ /* 0x004ea20000300800 */
        /* <DEDUP_REMOVED lines=12> */
.L_x_550:
[----:B------:R-:W-:Y:S05]  /*1eca0*/  BSYNC B1 ;  /* 0x0000000000017941 */ /* 0x000fea0003800000 */
.L_x_549:
[----:B------:R-:W-:Y:S05]  /*1ecb0*/  @P1 BRA `(.L_x_551) ;  /* 0x0000004800881947 */ /* 0x000fea0003800000 */
[----:B------:R-:W2:Y:S01]  /*1ecc0*/  LDL.LU R2, [R1+0x450] ;  /* 0x0004500001027983 */ /* 0x000ea20000300800 */
[----:B-----5:R-:W-:-:S04]  /*1ecd0*/  LOP3.LUT R0, R0, 0xff, RZ, 0xc0, !PT ;  /* 0x000000ff00007812 */ /* 0x020fc800078ec0ff */
[----:B------:R-:W-:-:S05]  /*1ece0*/  F2FP.F16.E4M3.UNPACK_B R0, R0 ;  /* 0x00000000ff00723e */ /* 0x000fca00020006ff */
[----:B------:R-:W-:-:S05]  /*1ecf0*/  HADD2.F32 R0, -RZ, R0.H0_H0 ;  /* 0x20000000ff007230 */ /* 0x000fca0000004100 */
[----:B------:R-:W-:-:S04]  /*1ed00*/  FMUL R0, R0, UR21 ;  /* 0x0000001500007c20 */ /* 0x000fc80008400000 */
[----:B--2---:R-:W-:-:S05]  /*1ed10*/  FFMA R0, R2, UR20, R0 ;  /* 0x0000001402007c23 */ /* 0x004fca0008000000 */
[----:B------:R-:W-:-:S05]  /*1ed20*/  F2FP.SATFINITE.E4M3.F32.PACK_AB_MERGE_C R3, RZ, R0, RZ ;  /* 0x00000000ff03723e */ /* 0x000fca00048070ff */
[----:B------:R2:W-:Y:S01]  /*1ed30*/  STG.E.U8 desc[UR14][R28.64+0xf9], R3 ;  /* 0x0000f9031c007986 */ /* 0x0005e2000c10110e */
[----:B------:R-:W-:Y:S05]  /*1ed40*/  BRA `(.L_x_551) ;  /* 0x0000004800647947 */ /* 0x000fea0003800000 */
.L_x_38:
[----:B------:R-:W-:Y:S01]  /*1ed50*/  ISETP.GE.AND P3, PT, R34, 0x1, PT ;  /* 0x000000012200780c */ /* 0x000fe20003f66270 */
[----:B------:R-:W-:Y:S01]  /*1ed60*/  FMUL R3, R3, UR20 ;  /* 0x0000001403037c20 */ /* 0x000fe20008400000 */
[----:B------:R-:W2:Y:S02]  /*1ed70*/  LDL.LU R2, [R1+0x200] ;  /* 0x0002000001027983 */ /* 0x000ea40000300800 */
[----:B------:R-:W-:Y:S02]  /*1ed80*/  ISETP.LT.OR P0, PT, R0, 0x1, !P3 ;  /* 0x000000010000780c */ /* 0x000fe40005f01670 */
[----:B------:R-:W-:Y:S01]  /*1ed90*/  F2FP.SATFINITE.E4M3.F32.PACK_AB_MERGE_C R3, RZ, R3, RZ ;  /* 0x00000003ff03723e */ /* 0x000fe200048070ff */
[----:B------:R-:W-:Y:S01]  /*1eda0*/  FMUL R4, R4, UR20 ;  /* 0x0000001404047c20 */ /* 0x000fe20008400000 */
[----:B------:R-:W-:Y:S01]  /*1edb0*/  ISETP.GE.AND P2, PT, R34, 0x9, PT ;  /* 0x000000092200780c */ /* 0x000fe20003f46270 */
[----:B------:R-:W-:Y:S01]  /*1edc0*/  FMUL R5, R5, UR20 ;  /* 0x0000001405057c20 */ /* 0x000fe20008400000 */
[----:B------:R-:W-:Y:S01]  /*1edd0*/  ISETP.LT.OR P1, PT, R0, 0x9, !P3 ;  /* 0x000000090000780c */ /* 0x000fe20005f21670 */
[----:B------:R-:W-:Y:S01]  /*1ede0*/  FMUL R6, R6, UR20 ;  /* 0x0000001406067c20 */ /* 0x000fe20008400000 */
[----:B------:R-:W-:Y:S01]  /*1edf0*/  FMUL R7, R7, UR20 ;  /* 0x0000001407077c20 */ /* 0x000fe20008400000 */
[----:B------:R-:W-:Y:S01]  /*1ee00*/  ISETP.LT.OR P5, PT, R0, 0xa, !P3 ;  /* 0x0000000a0000780c */ /* 0x000fe20005fa1670 */
[----:B------:R-:W-:Y:S01]  /*1ee10*/  FMUL R8, R8, UR20 ;  /* 0x0000001408087c20 */ /* 0x000fe20008400000 */
[----:B------:R-:W-:Y:S01]  /*1ee20*/  FMUL R9, R9, UR20 ;  /* 0x0000001409097c20 */ /* 0x000fe20008400000 */
[----:B------:R-:W-:Y:S01]  /*1ee30*/  FMUL R10, R10, UR20 ;  /* 0x000000140a0a7c20 */ /* 0x000fe20008400000 */
[----:B------:R0:W-:Y:S01]  /*1ee40*/  @!P0 STG.E.U8 desc[UR14][R24.64], R3 ;  /* 0x0000000318008986 */ /* 0x0001e2000c10110e */
[----:B------:R-:W-:-:S02]  /*1ee50*/  ISETP.LT.OR P0, PT, R0, 0x2, !P3 ;  /* 0x000000020000780c */ /* 0x000fc40005f01670 */
[----:B------:R-:W-:Y:S01]  /*1ee60*/  F2FP.SATFINITE.E4M3.F32.PACK_AB_MERGE_C R4, RZ, R4, RZ ;  /* 0x00000004ff04723e */ /* 0x000fe200048070ff */
[----:B------:R-:W-:Y:S01]  /*1ee70*/  FMUL R11, R11, UR20 ;  /* 0x000000140b0b7c20 */ /* 0x000fe20008400000 */
[----:B------:R-:W-:Y:S01]  /*1ee80*/  F2FP.SATFINITE.E4M3.F32.PACK_AB_MERGE_C R5, RZ, R5, RZ ;  /* 0x00000005ff05723e */ /* 0x000fe200048070ff */
[----:B------:R-:W-:Y:S01]  /*1ee90*/  FMUL R12, R12, UR20 ;  /* 0x000000140c0c7c20 */ /* 0x000fe20008400000 */
[----:B------:R-:W-:Y:S01]  /*1eea0*/  FMUL R13, R13, UR20 ;  /* 0x000000140d0d7c20 */ /* 0x000fe20008400000 */
[----:B------:R-:W-:Y:S01]  /*1eeb0*/  FMUL R14, R14, UR20 ;  /* 0x000000140e0e7c20 */ /* 0x000fe20008400000 */
[----:B------:R-:W-:Y:S01]  /*1eec0*/  FMUL R15, R15, UR20 ;  /* 0x000000140f0f7c20 */ /* 0x000fe20008400000 */
[----:B------:R-:W-:Y:S01]  /*1eed0*/  FMUL R16, R16, UR20 ;  /* 0x0000001410107c20 */ /* 0x000fe20008400000 */
[----:B------:R-:W-:Y:S01]  /*1eee0*/  FMUL R17, R17, UR20 ;  /* 0x0000001411117c20 */ /* 0x000fe20008400000 */
[----:B------:R-:W-:Y:S01]  /*1eef0*/  FMUL R18, R18, UR20 ;  /* 0x0000001412127c20 */ /* 0x000fe20008400000 */
[----:B------:R-:W-:Y:S01]  /*1ef00*/  FMUL R19, R19, UR20 ;  /* 0x0000001413137c20 */ /* 0x000fe20008400000 */
[----:B------:R-:W-:Y:S01]  /*1ef10*/  @!P0 STG.E.U8 desc[UR14][R24.64+0x1], R4 ;  /* 0x0000010418008986 */ /* 0x000fe2000c10110e */
[----:B------:R-:W-:-:S02]  /*1ef20*/  ISETP.LT.OR P0, PT, R0, 0x1, !P2 ;  /* 0x000000010000780c */ /* 0x000fc40005701670 */
[----:B------:R-:W-:Y:S01]  /*1ef30*/  F2FP.SATFINITE.E4M3.F32.PACK_AB_MERGE_C R6, RZ, R6, RZ ;  /* 0x00000006ff06723e */ /* 0x000fe200048070ff */
[----:B------:R-:W-:Y:S01]  /*1ef40*/  FMUL R20, R20, UR20 ;  /* 0x0000001414147c20 */ /* 0x000fe20008400000 */
[----:B------:R-:W-:Y:S01]  /*1ef50*/  FMUL R21, R21, UR20 ;  /* 0x0000001415157c20 */ /* 0x000fe20008400000 */
[----:B------:R-:W-:Y:S01]  /*1ef60*/  FMUL R22, R22, UR20 ;  /* 0x0000001416167c20 */ /* 0x000fe20008400000 */
[----:B------:R-:W3:Y:S07]  /*1ef70*/  LDL.LU R41, [R1+0x204] ;  /* 0x0002040001297983 */ /* 0x000eee0000300800 */
[----:B------:R4:W-:Y:S01]  /*1ef80*/  @!P0 STG.E.U8 desc[UR14][R26.64], R5 ;  /* 0x000000051a008986 */ /* 0x0009e2000c10110e */
[----:B------:R-:W-:-:S02]  /*1ef90*/  ISETP.LT.OR P0, PT, R0, 0x2, !P2 ;  /* 0x000000020000780c */ /* 0x000fc40005701670 */
[----:B------:R-:W-:Y:S01]  /*1efa0*/  F2FP.SATFINITE.E4M3.F32.PACK_AB_MERGE_C R7, RZ, R7, RZ ;  /* 0x00000007ff07723e */ /* 0x000fe200048070ff */
[----:B------:R-:W5:Y:S01]  /*1efb0*/  LDL.LU R39, [R1+0x208] ;  /* 0x0002080001277983 */ /* 0x000f620000300800 */
[----:B------:R-:W-:Y:S02]  /*1efc0*/  F2FP.SATFINITE.E4M3.F32.PACK_AB_MERGE_C R8, RZ, R8, RZ ;  /* 0x00000008ff08723e */ /* 0x000fe400048070ff */
[----:B------:R-:W-:Y:S01]  /*1efd0*/  F2FP.SATFINITE.E4M3.F32.PACK_AB_MERGE_C R9, RZ, R9, RZ ;  /* 0x00000009ff09723e */ /* 0x000fe200048070ff */
[----:B------:R-:W-:Y:S01]  /*1efe0*/  FMUL R23, R23, UR20 ;  /* 0x0000001417177c20 */ /* 0x000fe20008400000 */
[----:B------:R-:W-:Y:S01]  /*1eff0*/  F2FP.SATFINITE.E4M3.F32.PACK_AB_MERGE_C R10, RZ, R10, RZ ;  /* 0x0000000aff0a723e */ /* 0x000fe200048070ff */
[----:B------:R-:W-:Y:S01]  /*1f000*/  FMUL R152, R152, UR20 ;  /* 0x0000001498987c20 */ /* 0x000fe20008400000 */
[----:B------:R-:W-:Y:S01]  /*1f010*/  F2FP.SATFINITE.E4M3.F32.PACK_AB_MERGE_C R11, RZ, R11, RZ ;  /* 0x0000000bff0b723e */ /* 0x000fe200048070ff */
[----:B------:R-:W3:Y:S04]  /*1f020*/  LDL.LU R35, [R1+0x20c] ;  /* 0x00020c0001237983 */ /* 0x000ee80000300800 */
[----:B------:R-:W-:Y:S01]  /*1f030*/  @!P0 STG.E.U8 desc[UR14][R26.64+0x1], R6 ;  /* 0x000001061a008986 */ /* 0x000fe2000c10110e */
[----:B------:R-:W-:-:S03]  /*1f040*/  ISETP.LT.OR P0, PT, R0, 0x9, !P2 ;  /* 0x000000090000780c */ /* 0x000fc60005701670 */
[----:B------:R-:W-:Y:S01]  /*1f050*/  @!P1 STG.E.U8 desc[UR14][R24.64+0x8], R7 ;  /* 0x0000080718009986 */ /* 0x000fe2000c10110e */
[----:B------:R-:W-:-:S03]  /*1f060*/  ISETP.LT.OR P1, PT, R0, 0xa, !P2 ;  /* 0x0000000a0000780c */ /* 0x000fc60005721670 */
[----:B------:R-:W-:Y:S01]  /*1f070*/  @!P5 STG.E.U8 desc[UR14][R24.64+0x9], R8 ;  /* 0x000009081800d986 */ /* 0x000fe2000c10110e */
[C---:B------:R-:W-:Y:S02]  /*1f080*/  ISETP.LT.OR P5, PT, R0.reuse, 0x11, !P3 ;  /* 0x000000110000780c */ /* 0x040fe40005fa1670 */
[----:B------:R-:W-:Y:S01]  /*1f090*/  F2FP.SATFINITE.E4M3.F32.PACK_AB_MERGE_C R12, RZ, R12, RZ ;  /* 0x0000000cff0c723e */ /* 0x000fe200048070ff */
[----:B------:R-:W-:Y:S01]  /*1f0a0*/  FMUL R153, R153, UR20 ;  /* 0x0000001499997c20 */ /* 0x000fe20008400000 */
[----:B------:R-:W-:Y:S01]  /*1f0b0*/  F2FP.SATFINITE.E4M3.F32.PACK_AB_MERGE_C R13, RZ, R13, RZ ;  /* 0x0000000dff0d723e */ /* 0x000fe200048070ff */
[----:B------:R-:W-:Y:S01]  /*1f0c0*/  @!P0 STG.E.U8 desc[UR14][R26.64+0x8], R9 ;  /* 0x000008091a008986 */ /* 0x000fe2000c10110e */
[----:B------:R-:W-:-:S03]  /*1f0d0*/  ISETP.LT.OR P0, PT, R0, 0x12, !P3 ;  /* 0x000000120000780c */ /* 0x000fc60005f01670 */
[----:B------:R-:W-:Y:S01]  /*1f0e0*/  @!P1 STG.E.U8 desc[UR14][R26.64+0x9], R10 ;  /* 0x0000090a1a009986 */ /* 0x000fe2000c10110e */
[----:B------:R-:W-:-:S03]  /*1f0f0*/  ISETP.LT.OR P1, PT, R0, 0x11, !P2 ;  /* 0x000000110000780c */ /* 0x000fc60005721670 */
[----:B------:R-:W-:Y:S01]  /*1f100*/  @!P5 STG.E.U8 desc[UR14][R24.64+0x10], R11 ;  /* 0x0000100b1800d986 */ /* 0x000fe2000c10110e */
[C---:B------:R-:W-:Y:S02]  /*1f110*/  ISETP.LT.OR P5, PT, R0.reuse, 0x12, !P2 ;  /* 0x000000120000780c */ /* 0x040fe400057a1670 */
[----:B------:R-:W-:Y:S01]  /*1f120*/  F2FP.SATFINITE.E4M3.F32.PACK_AB_MERGE_C R14, RZ, R14, RZ ;  /* 0x0000000eff0e723e */ /* 0x000fe200048070ff */
[----:B------:R-:W5:Y:S04]  /*1f130*/  LDL.LU R33, [R1+0x210] ;  /* 0x0002100001217983 */ /* 0x000f680000300800 */
[----:B------:R-:W-:Y:S01]  /*1f140*/  @!P0 STG.E.U8 desc[UR14][R24.64+0x11], R12 ;  /* 0x0000110c18008986 */ /* 0x000fe2000c10110e */
[----:B------:R-:W-:-:S03]  /*1f150*/  ISETP.LT.OR P0, PT, R0, 0x19, !P3 ;  /* 0x000000190000780c */ /* 0x000fc60005f01670 */
[----:B------:R-:W-:Y:S01]  /*1f160*/  @!P1 STG.E.U8 desc[UR14][R26.64+0x10], R13 ;  /* 0x0000100d1a009986 */ /* 0x000fe2000c10110e */
[C---:B------:R-:W-:Y:S02]  /*1f170*/  ISETP.LT.OR P1, PT, R0.reuse, 0x1a, !P3 ;  /* 0x0000001a0000780c */ /* 0x040fe40005f21670 */
[----:B------:R-:W-:Y:S02]  /*1f180*/  F2FP.SATFINITE.E4M3.F32.PACK_AB_MERGE_C R15, RZ, R15, RZ ;  /* 0x0000000fff0f723e */ /* 0x000fe400048070ff */
[----:B------:R-:W-:Y:S01]  /*1f190*/  F2FP.SATFINITE.E4M3.F32.PACK_AB_MERGE_C R16, RZ, R16, RZ ;  /* 0x00000010ff10723e */ /* 0x000fe200048070ff */
[----:B------:R-:W-:Y:S01]  /*1f1a0*/  @!P5 STG.E.U8 desc[UR14][R26.64+0x11], R14 ;  /* 0x0000110e1a00d986 */ /* 0x000fe2000c10110e */
[----:B------:R-:W-:-:S03]  /*1f1b0*/  ISETP.LT.OR P5, PT, R0, 0x19, !P2 ;  /* 0x000000190000780c */ /* 0x000fc600057a1670 */
[----:B------:R-:W-:Y:S01]  /*1f1c0*/  @!P0 STG.E.U8 desc[UR14][R24.64+0x18], R15 ;  /* 0x0000180f18008986 */ /* 0x000fe2000c10110e */
[----:B------:R-:W-:-:S03]  /*1f1d0*/  ISETP.LT.OR P0, PT, R0, 0x1a, !P2 ;  /* 0x0000001a0000780c */ /* 0x000fc60005701670 */
[----:B------:R-:W-:Y:S01]  /*1f1e0*/  @!P1 STG.E.U8 desc[UR14][R24.64+0x19], R16 ;  /* 0x0000191018009986 */ /* 0x000fe2000c10110e */
[----:B------:R-:W-:Y:S02]  /*1f1f0*/  ISETP.LT.OR P1, PT, R0, 0x21, !P3 ;  /* 0x000000210000780c */ /* 0x000fe40005f21670 */
[----:B------:R-:W-:Y:S01]  /*1f200*/  F2FP.SATFINITE.E4M3.F32.PACK_AB_MERGE_C R17, RZ, R17, RZ ;  /* 0x00000011ff11723e */ /* 0x000fe200048070ff */
[----:B------:R-:W5:Y:S01]  /*1f210*/  LDL.LU R32, [R1+0x214] ;  /* 0x0002140001207983 */ /* 0x000f620000300800 */
[----:B------:R-:W-:Y:S01]  /*1f220*/  F2FP.SATFINITE.E4M3.F32.PACK_AB_MERGE_C R18, RZ, R18, RZ ;  /* 0x00000012ff12723e */ /* 0x000fe200048070ff */
[----:B------:R-:W-:Y:S01]  /*1f230*/  FMUL R154, R154, UR20 ;  /* 0x000000149a9a7c20 */ /* 0x000fe20008400000 */
[----:B------:R-:W-:Y:S01]  /*1f240*/  F2FP.SATFINITE.E4M3.F32.PACK_AB_MERGE_C R19, RZ, R19, RZ ;  /* 0x00000013ff13723e */ /* 0x000fe200048070ff */
[----:B------:R-:W-:Y:S01]  /*1f250*/  @!P5 STG.E.U8 desc[UR14][R26.64+0x18], R17 ;  /* 0x000018111a00d986 */ /* 0x000fe2000c10110e */
[----:B------:R-:W-:Y:S01]  /*1f260*/  ISETP.LT.OR P5, PT, R0, 0x22, !P3 ;  /* 0x000000220000780c */ /* 0x000fe20005fa1670 */
[----:B------:R-:W-:Y:S01]  /*1f270*/  FMUL R156, R156, UR20 ;  /* 0x000000149c9c7c20 */ /* 0x000fe20008400000 */
[----:B------:R-:W-:Y:S01]  /*1f280*/  F2FP.SATFINITE.E4M3.F32.PACK_AB_MERGE_C R20, RZ, R20, RZ ;  /* 0x00000014ff14723e */ /* 0x000fe200048070ff */
[----:B------:R-:W-:Y:S01]  /*1f290*/  @!P0 STG.E.U8 desc[UR14][R26.64+0x19], R18 ;  /* 0x000019121a008986 */ /* 0x000fe2000c10110e */
[C---:B------:R-:W-:Y:S01]  /*1f2a0*/  ISETP.LT.OR P0, PT, R0.reuse, 0x21, !P2 ;  /* 0x000000210000780c */ /* 0x040fe20005701670 */
[----:B------:R-:W-:Y:S01]  /*1f2b0*/  FMUL R155, R155, UR20 ;  /* 0x000000149b9b7c20 */ /* 0x000fe20008400000 */
[----:B------:R-:W-:Y:S01]  /*1f2c0*/  F2FP.SATFINITE.E4M3.F32.PACK_AB_MERGE_C R21, RZ, R21, RZ ;  /* 0x00000015ff15723e */ /* 0x000fe200048070ff */
[----:B------:R-:W-:Y:S01]  /*1f2d0*/  @!P1 STG.E.U8 desc[UR14][R24.64+0x20], R19 ;  /* 0x0000201318009986 */ /* 0x000fe2000c10110e */
[----:B------:R-:W-:Y:S01]  /*1f2e0*/  ISETP.LT.OR P1, PT, R0, 0x22, !P2 ;  /* 0x000000220000780c */ /* 0x000fe20005721670 */
[----:B------:R-:W-:Y:S01]  /*1f2f0*/  FMUL R157, R157, UR20 ;  /* 0x000000149d9d7c20 */ /* 0x000fe20008400000 */
        /* <DEDUP_REMOVED lines=20> */
[C---:B------:R-:W-:Y:S01]  /*1f440*/  ISETP.LT.OR P6, PT, R0.reuse, 0x32, !P2 ;  /* 0x000000320000780c */ /* 0x040fe200057c1670 */
        /* <DEDUP_REMOVED lines=45> */
[----:B0-----:R-:W-:Y:S01]  /*1f720*/  F2FP.SATFINITE.E4M3.F32.PACK_AB_MERGE_C R3, RZ, R168, RZ ;  /* 0x000000a8ff03723e */ /* 0x001fe200048070ff */
        /* <DEDUP_REMOVED lines=11> */
[----:B----4-:R-:W-:Y:S01]  /*1f7e0*/  F2FP.SATFINITE.E4M3.F32.PACK_AB_MERGE_C R5, RZ, R170, RZ ;  /* 0x000000aaff05723e */ /* 0x010fe200048070ff */
        /* <DEDUP_REMOVED lines=8> */
[----:B------:R0:W-:Y:S01]  /*1f870*/  @!P1 STG.E.U8 desc[UR14][R24.64+0x49], R3 ;  /* 0x0000490318009986 */ /* 0x0001e2000c10110e */
[C---:B------:R-:W-:Y:S01]  /*1f880*/  ISETP.LT.OR P1, PT, R0.reuse, 0x52, !P3 ;  /* 0x000000520000780c */ /* 0x040fe20005f21670 */
[----:B------:R-:W-:Y:S01]  /*1f890*/  FMUL R181, R181, UR20 ;  /* 0x00000014b5b57c20 */ /* 0x000fe20008400000 */
[----:B------:R-:W-:Y:S01]  /*1f8a0*/  F2FP.SATFINITE.E4M3.F32.PACK_AB_MERGE_C R175, RZ, R175, RZ ;  /* 0x000000afffaf723e */ /* 0x000fe200048070ff */
[----:B------:R4:W-:Y:S01]  /*1f8b0*/  @!P6 STG.E.U8 desc[UR14][R26.64+0x49], R5 ;  /* 0x000049051a00e986 */ /* 0x0009e2000c10110e */
        /* <DEDUP_REMOVED lines=8> */
[----:B0-----:R-:W-:Y:S01]  /*1f940*/  F2FP.SATFINITE.E4M3.F32.PACK_AB_MERGE_C R3, RZ, R172, RZ ;  /* 0x000000acff03723e */ /* 0x001fe200048070ff */
[----:B------:R-:W-:Y:S01]  /*1f950*/  FMUL R183, R183, UR20 ;  /* 0x00000014b7b77c20 */ /* 0x000fe20008400000 */
[C---:B------:R-:W-:Y:S01]  /*1f960*/  ISETP.LT.OR P0, PT, R0.reuse, 0x59, !P3 ;  /* 0x000000590000780c */ /* 0x040fe20005f01670 */
[----:B------:R-:W-:Y:S01]  /*1f970*/  FMUL R185, R185, UR20 ;  /* 0x00000014b9b97c20 */ /* 0x000fe20008400000 */
[----:B----4-:R-:W-:Y:S01]  /*1f980*/  F2FP.SATFINITE.E4M3.F32.PACK_AB_MERGE_C R5, RZ, R174, RZ ;  /* 0x000000aeff05723e */ /* 0x010fe200048070ff */
        /* <DEDUP_REMOVED lines=8> */
[----:B------:R4:W-:Y:S01]  /*1fa10*/  @!P6 STG.E.U8 desc[UR14][R26.64+0x51], R5 ;  /* 0x000051051a00e986 */ /* 0x0009e2000c10110e */
[C---:B------:R-:W-:Y:S01]  /*1fa20*/  ISETP.LT.OR P6, PT, R0.reuse, 0x5a, !P2 ;  /* 0x0000005a0000780c */ /* 0x040fe200057c1670 */
[----:B------:R-:W-:Y:S01]  /*1fa30*/  FMUL R187, R187, UR20 ;  /* 0x00000014bbbb7c20 */ /* 0x000fe20008400000 */
[----:B------:R-:W-:Y:S01]  /*1fa40*/  F2FP.SATFINITE.E4M3.F32.PACK_AB_MERGE_C R185, RZ, R185, RZ ;  /* 0x000000b9ffb9723e */ /* 0x000fe200048070ff */
[----:B------:R-:W-:Y:S01]  /*1fa50*/  @!P0 STG.E.U8 desc[UR14][R24.64+0x58], R175 ;  /* 0x000058af18008986 */ /* 0x000fe2000c10110e */
[----:B0-----:R-:W-:Y:S01]  /*1fa60*/  F2FP.SATFINITE.E4M3.F32.PACK_AB_MERGE_C R3, RZ, R176, RZ ;  /* 0x000000b0ff03723e */ /* 0x001fe200048070ff */
[----:B------:R-:W-:Y:S01]  /*1fa70*/  FMUL R189, R189, UR20 ;  /* 0x00000014bdbd7c20 */ /* 0x000fe20008400000 */
[----:B------:R-:W-:Y:S01]  /*1fa80*/  ISETP.LT.OR P0, PT, R0, 0x61, !P3 ;  /* 0x000000610000780c */ /* 0x000fe20005f01670 */
[----:B------:R-:W-:Y:S01]  /*1fa90*/  FMUL R190, R190, UR20 ;  /* 0x00000014bebe7c20 */ /* 0x000fe20008400000 */
[----:B------:R-:W-:Y:S01]  /*1faa0*/  FMUL R192, R192, UR20 ;  /* 0x00000014c0c07c20 */ /* 0x000fe20008400000 */
[----:B------:R0:W-:Y:S01]  /*1fab0*/  @!P1 STG.E.U8 desc[UR14][R24.64+0x59], R3 ;  /* 0x0000590318009986 */ /* 0x0001e2000c10110e */
[C---:B------:R-:W-:Y:S01]  /*1fac0*/  ISETP.LT.OR P1, PT, R0.reuse, 0x62, !P3 ;  /* 0x000000620000780c */ /* 0x040fe20005f21670 */
[----:B------:R-:W-:Y:S01]  /*1fad0*/  FMUL R191, R191, UR20 ;  /* 0x00000014bfbf7c20 */ /* 0x000fe20008400000 */
[----:B----4-:R-:W-:Y:S01]  /*1fae0*/  F2FP.SATFINITE.E4M3.F32.PACK_AB_MERGE_C R5, RZ, R178, RZ ;  /* 0x000000b2ff05723e */ /* 0x010fe200048070ff */
[----:B------:R-:W-:Y:S01]  /*1faf0*/  @!P5 STG.E.U8 desc[UR14][R26.64+0x58], R177 ;  /* 0x000058b11a00d986 */ /* 0x000fe2000c10110e */
        /* <DEDUP_REMOVED lines=12> */
[----:B------:R-:W-:Y:S01]  /*1fbc0*/  F2FP.SATFINITE.E4M3.F32.PACK_AB_MERGE_C R191, RZ, R191, RZ ;  /* 0x000000bfffbf723e */ /* 0x000fe200048070ff */
[----:B------:R0:W-:Y:S01]  /*1fbd0*/  @!P1 STG.E.U8 desc[UR14][R24.64+0x61], R3 ;  /* 0x0000610318009986 */ /* 0x0001e2000c10110e */
[C---:B------:R-:W-:Y:S01]  /*1fbe0*/  ISETP.LT.OR P1, PT, R0.reuse, 0x6a, !P3 ;  /* 0x0000006a0000780c */ /* 0x040fe20005f21670 */
[----:B------:R-:W-:Y:S01]  /*1fbf0*/  FMUL R197, R197, UR20 ;  /* 0x00000014c5c57c20 */ /* 0x000fe20008400000 */
[----:B----4-:R-:W-:Y:S01]  /*1fc00*/  F2FP.SATFINITE.E4M3.F32.PACK_AB_MERGE_C R5, RZ, R182, RZ ;  /* 0x000000b6ff05723e */ /* 0x010fe200048070ff */
[----:B------:R-:W-:Y:S01]  /*1fc10*/  @!P5 STG.E.U8 desc[UR14][R26.64+0x60], R181 ;  /* 0x000060b51a00d986 */ /* 0x000fe2000c10110e */
[----:B------:R-:W-:Y:S01]  /*1fc20*/  ISETP.LT.OR P5, PT, R0, 0x69, !P2 ;  /* 0x000000690000780c */ /* 0x000fe200057a1670 */
        /* <DEDUP_REMOVED lines=13> */
[----:B------:R-:W-:Y:S01]  /*1fd00*/  ISETP.LT.OR P1, PT, R0, 0x72, !P3 ;  /* 0x000000720000780c */ /* 0x000fe20005f21670 */
[----:B------:R-:W-:Y:S01]  /*1fd10*/  FMUL R202, R202, UR20 ;  /* 0x00000014caca7c20 */ /* 0x000fe20008400000 */
[----:B----4-:R-:W-:Y:S01]  /*1fd20*/  F2FP.SATFINITE.E4M3.F32.PACK_AB_MERGE_C R5, RZ, R186, RZ ;  /* 0x000000baff05723e */ /* 0x010fe200048070ff */
        /* <DEDUP_REMOVED lines=111> */
[----:B--2---:R-:W-:Y:S01]  /*20420*/  FMUL R2, R2, UR20 ;  /* 0x0000001402027c20 */ /* 0x004fe20008400000 */
        /* <DEDUP_REMOVED lines=8> */
[----:B------:R-:W4:Y:S01]  /*204b0*/  LDL.LU R38, [R1+0x218] ;  /* 0x0002180001267983 */ /* 0x000f220000300800 */
[----:B------:R-:W-:-:S03]  /*204c0*/  F2FP.SATFINITE.E4M3.F32.PACK_AB_MERGE_C R233, RZ, R233, RZ ;  /* 0x000000e9ffe9723e */ /* 0x000fc600048070ff */
[----:B------:R0:W-:Y:S01]  /*204d0*/  @!P1 STG.E.U8 desc[UR14][R24.64+0xa1], R3 ;  /* 0x0000a10318009986 */ /* 0x0001e2000c10110e */
[C---:B------:R-:W-:Y:S02]  /*204e0*/  ISETP.LT.OR P1, PT, R0.reuse, 0xaa, !P3 ;  /* 0x000000aa0000780c */ /* 0x040fe40005f21670 */
[----:B--2---:R-:W-:Y:S01]  /*204f0*/  F2FP.SATFINITE.E4M3.F32.PACK_AB_MERGE_C R5, RZ, R214, RZ ;  /* 0x000000d6ff05723e */ /* 0x004fe200048070ff */
[----:B------:R-:W-:Y:S01]  /*20500*/  @!P5 STG.E.U8 desc[UR14][R26.64+0xa0], R213 ;  /* 0x0000a0d51a00d986 */ /* 0x000fe2000c10110e */
[----:B------:R-:W-:-:S03]  /*20510*/  ISETP.LT.OR P5, PT, R0, 0xa9, !P2 ;  /* 0x000000a90000780c */ /* 0x000fc600057a1670 */
[----:B------:R2:W-:Y:S01]  /*20520*/  @!P6 STG.E.U8 desc[UR14][R26.64+0xa1], R5 ;  /* 0x0000a1051a00e986 */ /* 0x0005e2000c10110e */
[C---:B------:R-:W-:Y:S02]  /*20530*/  ISETP.LT.OR P6, PT, R0.reuse, 0xaa, !P2 ;  /* 0x000000aa0000780c */ /* 0x040fe400057c1670 */
[----:B0-----:R-:W-:Y:S01]  /*20540*/  F2FP.SATFINITE.E4M3.F32.PACK_AB_MERGE_C R3, RZ, R216, RZ ;  /* 0x000000d8ff03723e */ /* 0x001fe200048070ff */
[----:B------:R-:W-:Y:S01]  /*20550*/  @!P0 STG.E.U8 desc[UR14][R24.64+0xa8], R215 ;  /* 0x0000a8d718008986 */ /* 0x000fe2000c10110e */
[----:B------:R-:W-:-:S03]  /*20560*/  ISETP.LT.OR P0, PT, R0, 0xb1, !P3 ;  /* 0x000000b10000780c */ /* 0x000fc60005f01670 */
        /* <DEDUP_REMOVED lines=38> */
[----:B------:R-:W4:Y:S04]  /*207d0*/  LDL.LU R37, [R1+0x21c] ;  /* 0x00021c0001257983 */ /* 0x000f280000300800 */
[----:B------:R-:W-:Y:S01]  /*207e0*/  @!P1 STG.E.U8 desc[UR14][R24.64+0xc9], R3 ;  /* 0x0000c90318009986 */ /* 0x000fe2000c10110e */
[C---:B------:R-:W-:Y:S02]  /*207f0*/  ISETP.LT.OR P1, PT, R0.reuse, 0xd2, !P3 ;  /* 0x000000d20000780c */ /* 0x040fe40005f21670 */
[----:B--2---:R-:W-:Y:S01]  /*20800*/  F2FP.SATFINITE.E4M3.F32.PACK_AB_MERGE_C R5, RZ, R234, RZ ;  /* 0x000000eaff05723e */ /* 0x004fe200048070ff */
[----:B------:R-:W2:Y:S01]  /*20810*/  LDL.LU R36, [R1+0x220] ;  /* 0x0002200001247983 */ /* 0x000ea20000300800 */
[----:B------:R-:W-:Y:S01]  /*20820*/  F2FP.SATFINITE.E4M3.F32.PACK_AB_MERGE_C R7, RZ, R236, RZ ;  /* 0x000000ecff07723e */ /* 0x000fe200048070ff */
[----:B---3--:R-:W-:Y:S01]  /*20830*/  FMUL R4, R35, UR20 ;  /* 0x0000001423047c20 */ /* 0x008fe20008400000 */
[----:B------:R-:W-:Y:S01]  /*20840*/  F2FP.SATFINITE.E4M3.F32.PACK_AB_MERGE_C R9, RZ, R2, RZ ;  /* 0x00000002ff09723e */ /* 0x000fe200048070ff */
[----:B------:R-:W-:Y:S01]  /*20850*/  FMUL R2, R41, UR20 ;  /* 0x0000001429027c20 */ /* 0x000fe20008400000 */
[----:B------:R-:W3:Y:S04]  /*20860*/  LDL.LU R35, [R1+0x224] ;  /* 0x0002240001237983 */ /* 0x000ee80000300800 */
[----:B------:R-:W-:Y:S01]  /*20870*/  @!P0 STG.E.U8 desc[UR14][R24.64+0xc8], R231 ;  /* 0x0000c8e718008986 */ /* 0x000fe2000c10110e */
[----:B------:R-:W-:-:S03]  /*20880*/  ISETP.LT.OR P0, PT, R0, 0xd1, !P3 ;  /* 0x000000d10000780c */ /* 0x000fc60005f01670 */
[----:B------:R-:W-:Y:S01]  /*20890*/  @!P5 STG.E.U8 desc[UR14][R26.64+0xc8], R233 ;  /* 0x0000c8e91a00d986 */ /* 0x000fe2000c10110e */
[----:B------:R-:W-:-:S03]  /*208a0*/  ISETP.LT.OR P5, PT, R0, 0xd1, !P2 ;  /* 0x000000d10000780c */ /* 0x000fc600057a1670 */
[----:B------:R5:W-:Y:S01]  /*208b0*/  @!P6 STG.E.U8 desc[UR14][R26.64+0xc9], R5 ;  /* 0x0000c9051a00e986 */ /* 0x000be2000c10110e */
[----:B------:R-:W-:-:S03]  /*208c0*/  ISETP.LT.OR P6, PT, R0, 0xd2, !P2 ;  /* 0x000000d20000780c */ /* 0x000fc600057c1670 */
[----:B------:R0:W-:Y:S01]  /*208d0*/  @!P1 STG.E.U8 desc[UR14][R24.64+0xd1], R7 ;  /* 0x0000d10718009986 */ /* 0x0001e2000c10110e */
[----:B-----5:R-:W-:-:S03]  /*208e0*/  FMUL R5, R33, UR20 ;  /* 0x0000001421057c20 */ /* 0x020fc60008400000 */
[----:B------:R-:W5:Y:S01]  /*208f0*/  LDL.LU R33, [R1+0x228] ;  /* 0x0002280001217983 */ /* 0x000f620000300800 */
[----:B0-----:R-:W-:Y:S01]  /*20900*/  F2FP.SATFINITE.E4M3.F32.PACK_AB_MERGE_C R7, RZ, R2, RZ ;  /* 0x00000002ff07723e */ /* 0x001fe200048070ff */
[----:B------:R-:W-:Y:S02]  /*20910*/  FMUL R2, R32, UR20 ;  /* 0x0000001420027c20 */ /* 0x000fe40008400000 */
[----:B------:R-:W5:Y:S04]  /*20920*/  LDL.LU R41, [R1+0x22c] ;  /* 0x00022c0001297983 */ /* 0x000f680000300800 */
[----:B------:R-:W5:Y:S01]  /*20930*/  LDL.LU R32, [R1+0x230] ;  /* 0x0002300001207983 */ /* 0x000f620000300800 */
[----:B------:R-:W-:Y:S01]  /*20940*/  F2FP.SATFINITE.E4M3.F32.PACK_AB_MERGE_C R235, RZ, R235, RZ ;  /* 0x000000ebffeb723e */ /* 0x000fe200048070ff */
[----:B------:R-:W-:Y:S01]  /*20950*/  FMUL R3, R39, UR20 ;  /* 0x0000001427037c20 */ /* 0x000fe20008400000 */
[----:B------:R-:W-:Y:S01]  /*20960*/  F2FP.SATFINITE.E4M3.F32.PACK_AB_MERGE_C R237, RZ, R237, RZ ;  /* 0x000000edffed723e */ /* 0x000fe200048070ff */
[----:B------:R-:W5:Y:S04]  /*20970*/  LDL.LU R39, [R1+0x234] ;  /* 0x0002340001277983 */ /* 0x000f680000300800 */
[----:B------:R-:W-:Y:S01]  /*20980*/  @!P0 STG.E.U8 desc[UR14][R24.64+0xd0], R235 ;  /* 0x0000d0eb18008986 */ /* 0x000fe2000c10110e */
[----:B------:R-:W-:-:S02]  /*20990*/  ISETP.LT.OR P0, PT, R0, 0xd9, !P3 ;  /* 0x000000d90000780c */ /* 0x000fc40005f01670 */
[C---:B------:R-:W-:Y:S01]  /*209a0*/  ISETP.LT.OR P1, PT, R0.reuse, 0xda, !P3 ;  /* 0x000000da0000780c */ /* 0x040fe20005f21670 */
[----:B------:R-:W-:Y:S01]  /*209b0*/  @!P5 STG.E.U8 desc[UR14][R26.64+0xd0], R237 ;  /* 0x0000d0ed1a00d986 */ /* 0x000fe2000c10110e */
[----:B------:R-:W-:Y:S02]  /*209c0*/  ISETP.LT.OR P5, PT, R0, 0xd9, !P2 ;  /* 0x000000d90000780c */ /* 0x000fe400057a1670 */
[----:B------:R-:W-:Y:S01]  /*209d0*/  F2FP.SATFINITE.E4M3.F32.PACK_AB_MERGE_C R11, RZ, R3, RZ ;  /* 0x00000003ff0b723e */ /* 0x000fe200048070ff */
[----:B------:R0:W-:Y:S01]  /*209e0*/  @!P6 STG.E.U8 desc[UR14][R26.64+0xd1], R9 ;  /* 0x0000d1091a00e986 */ /* 0x0001e2000c10110e */
[----:B------:R-:W-:-:S05]  /*209f0*/  F2FP.SATFINITE.E4M3.F32.PACK_AB_MERGE_C R13, RZ, R4, RZ ;  /* 0x00000004ff0d723e */ /* 0x000fca00048070ff */
[----:B------:R1:W-:Y:S01]  /*20a00*/  @!P0 STG.E.U8 desc[UR14][R24.64+0xd8], R7 ;  /* 0x0000d80718008986 */ /* 0x0003e2000c10110e */
[----:B0-----:R-:W-:-:S03]  /*20a10*/  F2FP.SATFINITE.E4M3.F32.PACK_AB_MERGE_C R9, RZ, R5, RZ ;  /* 0x00000005ff09723e */ /* 0x001fc600048070ff */
[----:B------:R0:W-:Y:S01]  /*20a20*/  @!P1 STG.E.U8 desc[UR14][R24.64+0xd9], R11 ;  /* 0x0000d90b18009986 */ /* 0x0001e2000c10110e */
[----:B-1----:R-:W-:-:S03]  /*20a30*/  F2FP.SATFINITE.E4M3.F32.PACK_AB_MERGE_C R7, RZ, R2, RZ ;  /* 0x00000002ff07723e */ /* 0x002fc600048070ff */
[----:B------:R1:W-:Y:S01]  /*20a40*/  @!P5 STG.E.U8 desc[UR14][R26.64+0xd8], R13 ;  /* 0x0000d80d1a00d986 */ /* 0x0003e2000c10110e */
[----:B----4-:R-:W-:-:S03]  /*20a50*/  FMUL R3, R38, UR20 ;  /* 0x0000001426037c20 */ /* 0x010fc60008400000 */
[----:B------:R-:W4:Y:S02]  /*20a60*/  LDL.LU R38, [R1+0x238] ;  /* 0x0002380001267983 */ /* 0x000f240000300800 */
[----:B0-----:R-:W-:Y:S01]  /*20a70*/  F2FP.SATFINITE.E4M3.F32.PACK_AB_MERGE_C R11, RZ, R3, RZ ;  /* 0x00000003ff0b723e */ /* 0x001fe200048070ff */
[----:B------:R-:W-:Y:S02]  /*20a80*/  FMUL R4, R37, UR20 ;  /* 0x0000001425047c20 */ /* 0x000fe40008400000 */
[----:B------:R-:W4:Y:S01]  /*20a90*/  LDL.LU R37, [R1+0x23c] ;  /* 0x00023c0001257983 */ /* 0x000f220000300800 */
[----:B--2---:R-:W-:-:S03]  /*20aa0*/  FMUL R5, R36, UR20 ;  /* 0x0000001424057c20 */ /* 0x004fc60008400000 */
[----:B------:R-:W2:Y:S01]  /*20ab0*/  LDL.LU R36, [R1+0x240] ;  /* 0x0002400001247983 */ /* 0x000ea20000300800 */
[----:B---3--:R-:W-:-:S03]  /*20ac0*/  FMUL R2, R35, UR20 ;  /* 0x0000001423027c20 */ /* 0x008fc60008400000 */
[----:B------:R-:W3:Y:S01]  /*20ad0*/  LDL.LU R35, [R1+0x244] ;  /* 0x0002440001237983 */ /* 0x000ee20000300800 */
[----:B-1----:R-:W-:Y:S01]  /*20ae0*/  F2FP.SATFINITE.E4M3.F32.PACK_AB_MERGE_C R13, RZ, R4, RZ ;  /* 0x00000004ff0d723e */ /* 0x002fe200048070ff */
[----:B-----5:R-:W-:Y:S02]  /*20af0*/  FMUL R3, R33, UR20 ;  /* 0x0000001421037c20 */ /* 0x020fe40008400000 */
[----:B------:R-:W5:Y:S01]  /*20b00*/  LDL.LU R33, [R1+0x248] ;  /* 0x0002480001217983 */ /* 0x000f620000300800 */
[----:B------:R-:W-:-:S03]  /*20b10*/  FMUL R4, R32, UR20 ;  /* 0x0000001420047c20 */ /* 0x000fc60008400000 */
[----:B------:R-:W5:Y:S01]  /*20b20*/  LDL.LU R32, [R1+0x24c] ;  /* 0x00024c0001207983 */ /* 0x000f620000300800 */
[C---:B------:R-:W-:Y:S02]  /*20b30*/  ISETP.LT.OR P6, PT, R0.reuse, 0xda, !P2 ;  /* 0x000000da0000780c */ /* 0x040fe400057c1670 */
[C---:B------:R-:W-:Y:S02]  /*20b40*/  ISETP.LT.OR P5, PT, R0.reuse, 0xe1, !P3 ;  /* 0x000000e10000780c */ /* 0x040fe40005fa1670 */
[C---:B------:R-:W-:Y:S02]  /*20b50*/  ISETP.LT.OR P1, PT, R0.reuse, 0xe2, !P2 ;  /* 0x000000e20000780c */ /* 0x040fe40005721670 */
[----:B------:R-:W-:-:S07]  /*20b60*/  ISETP.LT.OR P0, PT, R0, 0xe1, !P2 ;  /* 0x000000e10000780c */ /* 0x000fce0005701670 */
[----:B------:R0:W-:Y:S01]  /*20b70*/  @!P6 STG.E.U8 desc[UR14][R26.64+0xd9], R9 ;  /* 0x0000d9091a00e986 */ /* 0x0001e2000c10110e */
[----:B------:R-:W-:Y:S02]  /*20b80*/  ISETP.LT.OR P6, PT, R0, 0xe2, !P3 ;  /* 0x000000e20000780c */ /* 0x000fe40005fc1670 */
[----:B------:R-:W-:Y:S01]  /*20b90*/  F2FP.SATFINITE.E4M3.F32.PACK_AB_MERGE_C R5, RZ, R5, RZ ;  /* 0x00000005ff05723e */ /* 0x000fe200048070ff */
[----:B------:R-:W-:Y:S01]  /*20ba0*/  @!P5 STG.E.U8 desc[UR14][R24.64+0xe0], R7 ;  /* 0x0000e0071800d986 */ /* 0x000fe2000c10110e */
[----:B0-----:R-:W-:Y:S01]  /*20bb0*/  F2FP.SATFINITE.E4M3.F32.PACK_AB_MERGE_C R9, RZ, R2, RZ ;  /* 0x00000002ff09723e */ /* 0x001fe200048070ff */
[----:B------:R-:W-:-:S08]  /*20bc0*/  FMUL R2, R41, UR20 ;  /* 0x0000001429027c20 */ /* 0x000fd00008400000 */
[----:B------:R-:W-:Y:S01]  /*20bd0*/  @!P6 STG.E.U8 desc[UR14][R24.64+0xe1], R11 ;  /* 0x0000e10b1800e986 */ /* 0x000fe2000c10110e */
[----:B------:R-:W-:-:S03]  /*20be0*/  ISETP.LT.OR P6, PT, R0, 0xe9, !P3 ;  /* 0x000000e90000780c */ /* 0x000fc60005fc1670 */
[----:B------:R0:W-:Y:S04]  /*20bf0*/  @!P1 STG.E.U8 desc[UR14][R26.64+0xe1], R5 ;  /* 0x0000e1051a009986 */ /* 0x0001e8000c10110e */
[----:B------:R-:W5:Y:S01]  /*20c00*/  LDL.LU R41, [R1+0x250] ;  /* 0x0002500001297983 */ /* 0x000f620000300800 */
[----:B------:R-:W-:-:S03]  /*20c10*/  ISETP.LT.OR P5, PT, R0, 0xea, !P2 ;  /* 0x000000ea0000780c */ /* 0x000fc600057a1670 */
[----:B------:R1:W-:Y:S01]  /*20c20*/  @!P0 STG.E.U8 desc[UR14][R26.64+0xe0], R13 ;  /* 0x0000e00d1a008986 */ /* 0x0003e2000c10110e */
[----:B0-----:R-:W-:Y:S01]  /*20c30*/  F2FP.SATFINITE.E4M3.F32.PACK_AB_MERGE_C R5, RZ, R2, RZ ;  /* 0x00000002ff05723e */ /* 0x001fe200048070ff */
[----:B------:R-:W-:Y:S02]  /*20c40*/  FMUL R2, R39, UR20 ;  /* 0x0000001427027c20 */ /* 0x000fe40008400000 */
[----:B------:R-:W5:Y:S01]  /*20c50*/  LDL.LU R39, [R1+0x254] ;  /* 0x0002540001277983 */ /* 0x000f620000300800 */
[----:B------:R-:W-:Y:S02]  /*20c60*/  ISETP.LT.OR P0, PT, R0, 0xea, !P3 ;  /* 0x000000ea0000780c */ /* 0x000fe40005f01670 */
[----:B------:R-:W-:Y:S02]  /*20c70*/  F2FP.SATFINITE.E4M3.F32.PACK_AB_MERGE_C R7, RZ, R3, RZ ;  /* 0x00000003ff07723e */ /* 0x000fe400048070ff */
[----:B------:R-:W-:Y:S02]  /*20c80*/  F2FP.SATFINITE.E4M3.F32.PACK_AB_MERGE_C R11, RZ, R4, RZ ;  /* 0x00000004ff0b723e */ /* 0x000fe400048070ff */
[----:B-1----:R-:W-:Y:S01]  /*20c90*/  F2FP.SATFINITE.E4M3.F32.PACK_AB_MERGE_C R13, RZ, R2, RZ ;  /* 0x00000002ff0d723e */ /* 0x002fe200048070ff */
[----:B------:R-:W-:Y:S06]  /*20ca0*/  @!P6 STG.E.U8 desc[UR14][R24.64+0xe8], R9 ;  /* 0x0000e8091800e986 */ /* 0x000fec000c10110e */
[----:B------:R0:W-:Y:S04]  /*20cb0*/  @!P0 STG.E.U8 desc[UR14][R24.64+0xe9], R7 ;  /* 0x0000e90718008986 */ /* 0x0001e8000c10110e */
[----:B------:R1:W-:Y:S01]  /*20cc0*/  @!P5 STG.E.U8 desc[UR14][R26.64+0xe9], R11 ;  /* 0x0000e90b1a00d986 */ /* 0x0003e2000c10110e */
[----:B----4-:R-:W-:-:S03]  /*20cd0*/  FMUL R3, R38, UR20 ;  /* 0x0000001426037c20 */ /* 0x010fc60008400000 */
[----:B------:R-:W4:Y:S02]  /*20ce0*/  LDL.LU R38, [R1+0x258] ;  /* 0x0002580001267983 */ /* 0x000f240000300800 */
[----:B0-----:R-:W-:Y:S01]  /*20cf0*/  F2FP.SATFINITE.E4M3.F32.PACK_AB_MERGE_C R7, RZ, R3, RZ ;  /* 0x00000003ff07723e */ /* 0x001fe200048070ff */
[----:B------:R-:W-:Y:S02]  /*20d00*/  FMUL R4, R37, UR20 ;  /* 0x0000001425047c20 */ /* 0x000fe40008400000 */
[----:B------:R-:W4:Y:S01]  /*20d10*/  LDL.LU R37, [R1+0x25c] ;  /* 0x00025c0001257983 */ /* 0x000f220000300800 */
[----:B--2---:R-:W-:-:S03]  /*20d20*/  FMUL R2, R36, UR20 ;  /* 0x0000001424027c20 */ /* 0x004fc60008400000 */
[----:B------:R-:W2:Y:S02]  /*20d30*/  LDL.LU R36, [R1+0x260] ;  /* 0x0002600001247983 */ /* 0x000ea40000300800 */
[----:B------:R-:W-:Y:S01]  /*20d40*/  F2FP.SATFINITE.E4M3.F32.PACK_AB_MERGE_C R9, RZ, R2, RZ ;  /* 0x00000002ff09723e */ /* 0x000fe200048070ff */
[----:B---3--:R-:W-:Y:S02]  /*20d50*/  FMUL R2, R35, UR20 ;  /* 0x0000001423027c20 */ /* 0x008fe40008400000 */
[----:B------:R-:W3:Y:S03]  /*20d60*/  LDL.LU R35, [R1+0x264] ;  /* 0x0002640001237983 */ /* 0x000ee60000300800 */
        /* <DEDUP_REMOVED lines=10> */
[----:B------:R-:W-:-:S03]  /*20e10*/  ISETP.LT.OR P1, PT, R0, 0xf1, !P2 ;  /* 0x000000f10000780c */ /* 0x000fc60005721670 */
[----:B------:R1:W-:Y:S01]  /*20e20*/  @!P6 STG.E.U8 desc[UR14][R24.64+0xf0], R13 ;  /* 0x0000f00d1800e986 */ /* 0x0003e2000c10110e */
[----:B------:R-:W-:-:S03]  /*20e30*/  ISETP.LT.OR P6, PT, R0, 0xf9, !P3 ;  /* 0x000000f90000780c */ /* 0x000fc60005fc1670 */
[----:B------:R1:W-:Y:S01]  /*20e40*/  @!P0 STG.E.U8 desc[UR14][R24.64+0xf1], R7 ;  /* 0x0000f10718008986 */ /* 0x0003e2000c10110e */
[----:B------:R-:W-:Y:S02]  /*20e50*/  ISETP.LT.OR P3, PT, R0, 0xfa, !P3 ;  /* 0x000000fa0000780c */ /* 0x000fe40005f61670 */
[----:B0-----:R-:W-:Y:S02]  /*20e60*/  F2FP.SATFINITE.E4M3.F32.PACK_AB_MERGE_C R5, RZ, R4, RZ ;  /* 0x00000004ff05723e */ /* 0x001fe400048070ff */
[----:B-1----:R-:W-:Y:S02]  /*20e70*/  F2FP.SATFINITE.E4M3.F32.PACK_AB_MERGE_C R13, RZ, R3, RZ ;  /* 0x00000003ff0d723e */ /* 0x002fe400048070ff */
[----:B------:R-:W-:Y:S01]  /*20e80*/  F2FP.SATFINITE.E4M3.F32.PACK_AB_MERGE_C R7, RZ, R2, RZ ;  /* 0x00000002ff07723e */ /* 0x000fe200048070ff */
[----:B------:R-:W-:Y:S02]  /*20e90*/  FMUL R2, R41, UR20 ;  /* 0x0000001429027c20 */ /* 0x000fe40008400000 */
[----:B------:R-:W5:Y:S04]  /*20ea0*/  LDL.LU R41, [R1+0x270] ;  /* 0x0002700001297983 */ /* 0x000f680000300800 */
[----:B------:R0:W-:Y:S01]  /*20eb0*/  @!P5 STG.E.U8 desc[UR14][R26.64+0xf1], R9 ;  /* 0x0000f1091a00d986 */ /* 0x0001e2000c10110e */
[----:B------:R-:W-:-:S03]  /*20ec0*/  FMUL R3, R39, UR20 ;  /* 0x0000001427037c20 */ /* 0x000fc60008400000 */
[----:B------:R-:W5:Y:S01]  /*20ed0*/  LDL.LU R39, [R1+0x274] ;  /* 0x0002740001277983 */ /* 0x000f620000300800 */
[----:B------:R-:W-:-:S03]  /*20ee0*/  ISETP.LT.OR P5, PT, R0, 0xf9, !P2 ;  /* 0x000000f90000780c */ /* 0x000fc600057a1670 */
[----:B------:R-:W-:Y:S01]  /*20ef0*/  @!P1 STG.E.U8 desc[UR14][R26.64+0xf0], R5 ;  /* 0x0000f0051a009986 */ /* 0x000fe2000c10110e */
[----:B0-----:R-:W-:-:S03]  /*20f00*/  F2FP.SATFINITE.E4M3.F32.PACK_AB_MERGE_C R9, RZ, R2, RZ ;  /* 0x00000002ff09723e */ /* 0x001fc600048070ff */
[----:B------:R0:W-:Y:S04]  /*20f10*/  @!P6 STG.E.U8 desc[UR14][R24.64+0xf8], R11 ;  /* 0x0000f80b1800e986 */ /* 0x0001e8000c10110e */
[----:B------:R1:W-:Y:S01]  /*20f20*/  @!P3 STG.E.U8 desc[UR14][R24.64+0xf9], R13 ;  /* 0x0000f90d1800b986 */ /* 0x0003e2000c10110e */
[----:B0-----:R-:W-:-:S03]  /*20f30*/  F2FP.SATFINITE.E4M3.F32.PACK_AB_MERGE_C R11, RZ, R3, RZ ;  /* 0x00000003ff0b723e */ /* 0x001fc600048070ff */
[----:B------:R0:W-:Y:S01]  /*20f40*/  @!P5 STG.E.U8 desc[UR14][R26.64+0xf8], R7 ;  /* 0x0000f8071a00d986 */ /* 0x0001e2000c10110e */
[----:B----4-:R-:W-:-:S03]  /*20f50*/  FMUL R4, R38, UR20 ;  /* 0x0000001426047c20 */ /* 0x010fc60008400000 */
[----:B------:R-:W4:Y:S02]  /*20f60*/  LDL.LU R38, [R1+0x278] ;  /* 0x0002780001267983 */ /* 0x000f240000300800 */
[----:B-1----:R-:W-:Y:S01]  /*20f70*/  F2FP.SATFINITE.E4M3.F32.PACK_AB_MERGE_C R13, RZ, R4, RZ ;  /* 0x00000004ff0d723e */ /* 0x002fe200048070ff */
[----:B------:R-:W-:Y:S02]  /*20f80*/  FMUL R5, R37, UR20 ;  /* 0x0000001425057c20 */ /* 0x000fe40008400000 */
[----:B------:R-:W4:Y:S01]  /*20f90*/  LDL.LU R37, [R1+0x27c] ;  /* 0x00027c0001257983 */ /* 0x000f220000300800 */
[----:B--2---:R-:W-:-:S03]  /*20fa0*/  FMUL R2, R36, UR20 ;  /* 0x0000001424027c20 */ /* 0x004fc60008400000 */
[----:B------:R-:W2:Y:S01]  /*20fb0*/  LDL.LU R36, [R1+0x280] ;  /* 0x0002800001247983 */ /* 0x000ea20000300800 */
[----:B---3--:R-:W-:-:S03]  /*20fc0*/  FMUL R3, R35, UR20 ;  /* 0x0000001423037c20 */ /* 0x008fc60008400000 */
[----:B------:R-:W3:Y:S01]  /*20fd0*/  LDL.LU R35, [R1+0x284] ;  /* 0x0002840001237983 */ /* 0x000ee20000300800 */
[----:B0-----:R-:W-:Y:S01]  /*20fe0*/  F2FP.SATFINITE.E4M3.F32.PACK_AB_MERGE_C R7, RZ, R2, RZ ;  /* 0x00000002ff07723e */ /* 0x001fe200048070ff */
[----:B-----5:R-:W-:Y:S02]  /*20ff0*/  FMUL R4, R33, UR20 ;  /* 0x0000001421047c20 */ /* 0x020fe40008400000 */
[----:B------:R-:W5:Y:S01]  /*21000*/  LDL.LU R33, [R1+0x288] ;  /* 0x0002880001217983 */ /* 0x000f620000300800 */
[----:B------:R-:W-:-:S03]  /*21010*/  FMUL R2, R32, UR20 ;  /* 0x0000001420027c20 */ /* 0x000fc60008400000 */
[----:B------:R-:W5:Y:S01]  /*21020*/  LDL.LU R32, [R1+0x28c] ;  /* 0x00028c0001207983 */ /* 0x000f620000300800 */
[----:B------:R-:W-:Y:S02]  /*21030*/  ISETP.GE.AND P1, PT, R34, 0x81, PT ;  /* 0x000000812200780c */ /* 0x000fe40003f26270 */
[C---:B------:R-:W-:Y:S02]  /*21040*/  ISETP.LT.OR P2, PT, R0.reuse, 0xfa, !P2 ;  /* 0x000000fa0000780c */ /* 0x040fe40005741670 */
[C---:B------:R-:W-:Y:S02]  /*21050*/  ISETP.LT.OR P6, PT, R0.reuse, 0x1, !P1 ;  /* 0x000000010000780c */ /* 0x040fe40004fc1670 */
[----:B------:R-:W-:Y:S02]  /*21060*/  ISETP.LT.OR P3, PT, R0, 0x2, !P1 ;  /* 0x000000020000780c */ /* 0x000fe40004f61670 */
[----:B------:R-:W-:-:S07]  /*21070*/  ISETP.GE.AND P0, PT, R34, 0x89, PT ;  /* 0x000000892200780c */ /* 0x000fce0003f06270 */
[----:B------:R0:W-:Y:S04]  /*21080*/  @!P2 STG.E.U8 desc[UR14][R26.64+0xf9], R9 ;  /* 0x0000f9091a00a986 */ /* 0x0001e8000c10110e */
[----:B------:R-:W-:Y:S01]  /*21090*/  @!P6 STG.E.U8 desc[UR14][R30.64], R11 ;  /* 0x0000000b1e00e986 */ /* 0x000fe2000c10110e */
[C---:B------:R-:W-:Y:S02]  /*210a0*/  ISETP.LT.OR P6, PT, R0.reuse, 0x2, !P0 ;  /* 0x000000020000780c */ /* 0x040fe400047c1670 */
[C---:B------:R-:W-:Y:S01]  /*210b0*/  ISETP.LT.OR P5, PT, R0.reuse, 0x1, !P0 ;  /* 0x000000010000780c */ /* 0x040fe200047a1670 */
[----:B------:R1:W-:Y:S01]  /*210c0*/  @!P3 STG.E.U8 desc[UR14][R30.64+0x1], R13 ;  /* 0x0000010d1e00b986 */ /* 0x0003e2000c10110e */
[----:B------:R-:W-:Y:S02]  /*210d0*/  ISETP.LT.OR P2, PT, R0, 0xa, !P1 ;  /* 0x0000000a0000780c */ /* 0x000fe40004f41670 */
[----:B0-----:R-:W-:-:S02]  /*210e0*/  F2FP.SATFINITE.E4M3.F32.PACK_AB_MERGE_C R9, RZ, R3, RZ ;  /* 0x00000003ff09723e */ /* 0x001fc400048070ff */
[----:B------:R-:W-:Y:S01]  /*210f0*/  ISETP.LT.OR P3, PT, R0, 0x9, !P1 ;  /* 0x000000090000780c */ /* 0x000fe20004f61670 */
[----:B------:R-:W-:Y:S01]  /*21100*/  FMUL R3, R41, UR20 ;  /* 0x0000001429037c20 */ /* 0x000fe20008400000 */
[----:B-1----:R-:W-:Y:S01]  /*21110*/  F2FP.SATFINITE.E4M3.F32.PACK_AB_MERGE_C R13, RZ, R2, RZ ;  /* 0x00000002ff0d723e */ /* 0x002fe200048070ff */
[----:B------:R-:W5:Y:S01]  /*21120*/  LDL.LU R41, [R1+0x290] ;  /* 0x0002900001297983 */ /* 0x000f620000300800 */
[----:B------:R-:W-:Y:S02]  /*21130*/  F2FP.SATFINITE.E4M3.F32.PACK_AB_MERGE_C R5, RZ, R5, RZ ;  /* 0x00000005ff05723e */ /* 0x000fe400048070ff */
[----:B------:R-:W-:Y:S01]  /*21140*/  F2FP.SATFINITE.E4M3.F32.PACK_AB_MERGE_C R11, RZ, R4, RZ ;  /* 0x00000004ff0b723e */ /* 0x000fe200048070ff */
[----:B------:R0:W-:Y:S01]  /*21150*/  @!P6 STG.E.U8 desc[UR14][R28.64+0x1], R7 ;  /* 0x000001071c00e986 */ /* 0x0001e2000c10110e */
[----:B------:R-:W-:-:S03]  /*21160*/  FMUL R2, R39, UR20 ;  /* 0x0000001427027c20 */ /* 0x000fc60008400000 */
[----:B------:R-:W5:Y:S01]  /*21170*/  LDL.LU R39, [R1+0x294] ;  /* 0x0002940001277983 */ /* 0x000f620000300800 */
[----:B------:R-:W-:Y:S02]  /*21180*/  ISETP.LT.OR P6, PT, R0, 0xa, !P0 ;  /* 0x0000000a0000780c */ /* 0x000fe400047c1670 */
[----:B0-----:R-:W-:Y:S01]  /*21190*/  F2FP.SATFINITE.E4M3.F32.PACK_AB_MERGE_C R7, RZ, R2, RZ ;  /* 0x00000002ff07723e */ /* 0x001fe200048070ff */
[----:B------:R0:W-:Y:S04]  /*211a0*/  @!P5 STG.E.U8 desc[UR14][R28.64], R5 ;  /* 0x000000051c00d986 */ /* 0x0001e8000c10110e */
[----:B------:R-:W-:Y:S04]  /*211b0*/  @!P2 STG.E.U8 desc[UR14][R30.64+0x9], R11 ;  /* 0x0000090b1e00a986 */ /* 0x000fe8000c10110e */
[----:B------:R1:W-:Y:S01]  /*211c0*/  @!P3 STG.E.U8 desc[UR14][R30.64+0x8], R9 ;  /* 0x000008091e00b986 */ /* 0x0003e2000c10110e */
[----:B0-----:R-:W-:-:S05]  /*211d0*/  F2FP.SATFINITE.E4M3.F32.PACK_AB_MERGE_C R5, RZ, R3, RZ ;  /* 0x00000003ff05723e */ /* 0x001fca00048070ff */
[----:B------:R0:W-:Y:S01]  /*211e0*/  @!P6 STG.E.U8 desc[UR14][R28.64+0x9], R5 ;  /* 0x000009051c00e986 */ /* 0x0001e2000c10110e */
[----:B----4-:R-:W-:-:S03]  /*211f0*/  FMUL R4, R38, UR20 ;  /* 0x0000001426047c20 */ /* 0x010fc60008400000 */
[----:B------:R-:W4:Y:S02]  /*21200*/  LDL.LU R38, [R1+0x298] ;  /* 0x0002980001267983 */ /* 0x000f240000300800 */
[----:B-1----:R-:W-:Y:S01]  /*21210*/  F2FP.SATFINITE.E4M3.F32.PACK_AB_MERGE_C R9, RZ, R4, RZ ;  /* 0x00000004ff09723e */ /* 0x002fe200048070ff */
[----:B------:R-:W-:Y:S02]  /*21220*/  FMUL R2, R37, UR20 ;  /* 0x0000001425027c20 */ /* 0x000fe40008400000 */
[----:B------:R-:W4:Y:S03]  /*21230*/  LDL.LU R37, [R1+0x29c] ;  /* 0x00029c0001257983 */ /* 0x000f260000300800 */
[----:B------:R-:W-:Y:S01]  /*21240*/  F2FP.SATFINITE.E4M3.F32.PACK_AB_MERGE_C R11, RZ, R2, RZ ;  /* 0x00000002ff0b723e */ /* 0x000fe200048070ff */
[----:B--2---:R-:W-:Y:S02]  /*21250*/  FMUL R2, R36, UR20 ;  /* 0x0000001424027c20 */ /* 0x004fe40008400000 */
[----:B------:R-:W2:Y:S01]  /*21260*/  LDL.LU R36, [R1+0x2a0] ;  /* 0x0002a00001247983 */ /* 0x000ea20000300800 */
[----:B---3--:R-:W-:-:S03]  /*21270*/  FMUL R3, R35, UR20 ;  /* 0x0000001423037c20 */ /* 0x008fc60008400000 */
[----:B------:R-:W3:Y:S01]  /*21280*/  LDL.LU R35, [R1+0x2a4] ;  /* 0x0002a40001237983 */ /* 0x000ee20000300800 */
[----:B-----5:R-:W-:-:S03]  /*21290*/  FMUL R4, R33, UR20 ;  /* 0x0000001421047c20 */ /* 0x020fc60008400000 */
[----:B------:R-:W5:Y:S01]  /*212a0*/  LDL.LU R33, [R1+0x2a8] ;  /* 0x0002a80001217983 */ /* 0x000f620000300800 */
[----:B0-----:R-:W-:-:S03]  /*212b0*/  FMUL R5, R32, UR20 ;  /* 0x0000001420057c20 */ /* 0x001fc60008400000 */
[----:B------:R-:W5:Y:S01]  /*212c0*/  LDL.LU R32, [R1+0x2ac] ;  /* 0x0002ac0001207983 */ /* 0x000f620000300800 */
[C---:B------:R-:W-:Y:S02]  /*212d0*/  ISETP.LT.OR P5, PT, R0.reuse, 0x9, !P0 ;  /* 0x000000090000780c */ /* 0x040fe400047a1670 */
[C---:B------:R-:W-:Y:S02]  /*212e0*/  ISETP.LT.OR P3, PT, R0.reuse, 0x11, !P1 ;  /* 0x000000110000780c */ /* 0x040fe40004f61670 */
[C---:B------:R-:W-:Y:S02]  /*212f0*/  ISETP.LT.OR P2, PT, R0.reuse, 0x12, !P1 ;  /* 0x000000120000780c */ /* 0x040fe40004f41670 */
[----:B------:R-:W-:-:S07]  /*21300*/  ISETP.LT.OR P6, PT, R0, 0x12, !P0 ;  /* 0x000000120000780c */ /* 0x000fce00047c1670 */
[----:B------:R-:W-:Y:S01]  /*21310*/  @!P5 STG.E.U8 desc[UR14][R28.64+0x8], R13 ;  /* 0x0000080d1c00d986 */ /* 0x000fe2000c10110e */
[----:B------:R-:W-:-:S03]  /*21320*/  ISETP.LT.OR P5, PT, R0, 0x11, !P0 ;  /* 0x000000110000780c */ /* 0x000fc600047a1670 */
[----:B------:R0:W-:Y:S01]  /*21330*/  @!P3 STG.E.U8 desc[UR14][R30.64+0x10], R7 ;  /* 0x000010071e00b986 */ /* 0x0001e2000c10110e */
[----:B------:R-:W-:-:S03]  /*21340*/  ISETP.LT.OR P3, PT, R0, 0x19, !P1 ;  /* 0x000000190000780c */ /* 0x000fc60004f61670 */
[----:B------:R1:W-:Y:S01]  /*21350*/  @!P2 STG.E.U8 desc[UR14][R30.64+0x11], R9 ;  /* 0x000011091e00a986 */ /* 0x0003e2000c10110e */
[----:B------:R-:W-:Y:S02]  /*21360*/  ISETP.LT.OR P2, PT, R0, 0x1a, !P1 ;  /* 0x0000001a0000780c */ /* 0x000fe40004f41670 */
[----:B0-----:R-:W-:Y:S02]  /*21370*/  F2FP.SATFINITE.E4M3.F32.PACK_AB_MERGE_C R7, RZ, R2, RZ ;  /* 0x00000002ff07723e */ /* 0x001fe400048070ff */
[----:B-1----:R-:W-:Y:S01]  /*21380*/  F2FP.SATFINITE.E4M3.F32.PACK_AB_MERGE_C R9, RZ, R3, RZ ;  /* 0x00000003ff09723e */ /* 0x002fe200048070ff */
[----:B------:R-:W-:Y:S02]  /*21390*/  FMUL R2, R41, UR20 ;  /* 0x0000001429027c20 */ /* 0x000fe40008400000 */
[----:B------:R-:W5:Y:S01]  /*213a0*/  LDL.LU R41, [R1+0x2b0] ;  /* 0x0002b00001297983 */ /* 0x000f620000300800 */
[----:B------:R-:W-:-:S03]  /*213b0*/  F2FP.SATFINITE.E4M3.F32.PACK_AB_MERGE_C R13, RZ, R4, RZ ;  /* 0x00000004ff0d723e */ /* 0x000fc600048070ff */
[----:B------:R0:W-:Y:S01]  /*213c0*/  @!P6 STG.E.U8 desc[UR14][R28.64+0x11], R7 ;  /* 0x000011071c00e986 */ /* 0x0001e2000c10110e */
[----:B------:R-:W-:-:S03]  /*213d0*/  FMUL R3, R39, UR20 ;  /* 0x0000001427037c20 */ /* 0x000fc60008400000 */
[----:B------:R-:W5:Y:S01]  /*213e0*/  LDL.LU R39, [R1+0x2b4] ;  /* 0x0002b40001277983 */ /* 0x000f620000300800 */
[----:B------:R-:W-:Y:S02]  /*213f0*/  ISETP.LT.OR P6, PT, R0, 0x1a, !P0 ;  /* 0x0000001a0000780c */ /* 0x000fe400047c1670 */
[----:B0-----:R-:W-:Y:S01]  /*21400*/  F2FP.SATFINITE.E4M3.F32.PACK_AB_MERGE_C R7, RZ, R2, RZ ;  /* 0x00000002ff07723e */ /* 0x001fe200048070ff */
[----:B------:R-:W-:Y:S04]  /*21410*/  @!P5 STG.E.U8 desc[UR14][R28.64+0x10], R11 ;  /* 0x0000100b1c00d986 */ /* 0x000fe8000c10110e */
[----:B------:R0:W-:Y:S04]  /*21420*/  @!P3 STG.E.U8 desc[UR14][R30.64+0x18], R9 ;  /* 0x000018091e00b986 */ /* 0x0001e8000c10110e */
[----:B------:R1:W-:Y:S01]  /*21430*/  @!P2 STG.E.U8 desc[UR14][R30.64+0x19], R13 ;  /* 0x0000190d1e00a986 */ /* 0x0003e2000c10110e */
[----:B0-----:R-:W-:-:S03]  /*21440*/  F2FP.SATFINITE.E4M3.F32.PACK_AB_MERGE_C R9, RZ, R3, RZ ;  /* 0x00000003ff09723e */ /* 0x001fc600048070ff */
[----:B------:R0:W-:Y:S01]  /*21450*/  @!P6 STG.E.U8 desc[UR14][R28.64+0x19], R7 ;  /* 0x000019071c00e986 */ /* 0x0001e2000c10110e */
[----:B----4-:R-:W-:-:S03]  /*21460*/  FMUL R4, R38, UR20 ;  /* 0x0000001426047c20 */ /* 0x010fc60008400000 */
[----:B------:R-:W4:Y:S02]  /*21470*/  LDL.LU R38, [R1+0x2b8] ;  /* 0x0002b80001267983 */ /* 0x000f240000300800 */
[----:B------:R-:W-:Y:S01]  /*21480*/  F2FP.SATFINITE.E4M3.F32.PACK_AB_MERGE_C R11, RZ, R4, RZ ;  /* 0x00000004ff0b723e */ /* 0x000fe200048070ff */
[----:B------:R-:W-:Y:S02]  /*21490*/  FMUL R2, R37, UR20 ;  /* 0x0000001425027c20 */ /* 0x000fe40008400000 */
[----:B------:R-:W4:Y:S03]  /*214a0*/  LDL.LU R37, [R1+0x2bc] ;  /* 0x0002bc0001257983 */ /* 0x000f260000300800 */
[----:B-1----:R-:W-:Y:S01]  /*214b0*/  F2FP.SATFINITE.E4M3.F32.PACK_AB_MERGE_C R13, RZ, R2, RZ ;  /* 0x00000002ff0d723e */ /* 0x002fe200048070ff */
[----:B--2---:R-:W-:Y:S02]  /*214c0*/  FMUL R3, R36, UR20 ;  /* 0x0000001424037c20 */ /* 0x004fe40008400000 */
[----:B------:R-:W2:Y:S01]  /*214d0*/  LDL.LU R36, [R1+0x2c0] ;  /* 0x0002c00001247983 */ /* 0x000ea20000300800 */
[----:B---3--:R-:W-:-:S03]  /*214e0*/  FMUL R2, R35, UR20 ;  /* 0x0000001423027c20 */ /* 0x008fc60008400000 */
[----:B------:R-:W3:Y:S02]  /*214f0*/  LDL.LU R35, [R1+0x2c4] ;  /* 0x0002c40001237983 */ /* 0x000ee40000300800 */
[----:B0-----:R-:W-:Y:S01]  /*21500*/  F2FP.SATFINITE.E4M3.F32.PACK_AB_MERGE_C R7, RZ, R2, RZ ;  /* 0x00000002ff07723e */ /* 0x001fe200048070ff */
[----:B-----5:R-:W-:Y:S02]  /*21510*/  FMUL R4, R33, UR20 ;  /* 0x0000001421047c20 */ /* 0x020fe40008400000 */
[----:B------:R-:W5:Y:S01]  /*21520*/  LDL.LU R33, [R1+0x2c8] ;  /* 0x0002c80001217983 */ /* 0x000f620000300800 */
[----:B------:R-:W-:-:S03]  /*21530*/  FMUL R2, R32, UR20 ;  /* 0x0000001420027c20 */ /* 0x000fc60008400000 */
[----:B------:R-:W5:Y:S01]  /*21540*/  LDL.LU R32, [R1+0x2cc] ;  /* 0x0002cc0001207983 */ /* 0x000f620000300800 */
[C---:B------:R-:W-:Y:S02]  /*21550*/  ISETP.LT.OR P5, PT, R0.reuse, 0x19, !P0 ;  /* 0x000000190000780c */ /* 0x040fe400047a1670 */
[C---:B------:R-:W-:Y:S02]  /*21560*/  ISETP.LT.OR P3, PT, R0.reuse, 0x21, !P1 ;  /* 0x000000210000780c */ /* 0x040fe40004f61670 */
[C---:B------:R-:W-:Y:S02]  /*21570*/  ISETP.LT.OR P2, PT, R0.reuse, 0x22, !P1 ;  /* 0x000000220000780c */ /* 0x040fe40004f41670 */
[----:B------:R-:W-:Y:S02]  /*21580*/  F2FP.SATFINITE.E4M3.F32.PACK_AB_MERGE_C R5, RZ, R5, RZ ;  /* 0x00000005ff05723e */ /* 0x000fe400048070ff */
[----:B------:R-:W-:-:S05]  /*21590*/  ISETP.LT.OR P6, PT, R0, 0x22, !P0 ;  /* 0x000000220000780c */ /* 0x000fca00047c1670 */
[----:B------:R0:W-:Y:S01]  /*215a0*/  @!P5 STG.E.U8 desc[UR14][R28.64+0x18], R5 ;  /* 0x000018051c00d986 */ /* 0x0001e2000c10110e */
[----:B------:R-:W-:-:S03]  /*215b0*/  ISETP.LT.OR P5, PT, R0, 0x21, !P0 ;  /* 0x000000210000780c */ /* 0x000fc600047a1670 */
[----:B------:R-:W-:Y:S01]  /*215c0*/  @!P3 STG.E.U8 desc[UR14][R30.64+0x20], R9 ;  /* 0x000020091e00b986 */ /* 0x000fe2000c10110e */
        /* <DEDUP_REMOVED lines=8> */
[----:B------:R-:W-:Y:S01]  /*21650*/  @!P6 STG.E.U8 desc[UR14][R28.64+0x21], R5 ;  /* 0x000021051c00e986 */ /* 0x000fe2000c10110e */
[----:B------:R-:W-:-:S03]  /*21660*/  FMUL R3, R39, UR20 ;  /* 0x0000001427037c20 */ /* 0x000fc60008400000 */
[----:B------:R-:W5:Y:S01]  /*21670*/  LDL.LU R39, [R1+0x2d4] ;  /* 0x0002d40001277983 */ /* 0x000f620000300800 */
[----:B------:R-:W-:-:S03]  /*21680*/  ISETP.LT.OR P6, PT, R0, 0x2a, !P0 ;  /* 0x0000002a0000780c */ /* 0x000fc600047c1670 */
[----:B------:R-:W-:Y:S04]  /*21690*/  @!P5 STG.E.U8 desc[UR14][R28.64+0x20], R13 ;  /* 0x0000200d1c00d986 */ /* 0x000fe8000c10110e */
[----:B------:R0:W-:Y:S04]  /*216a0*/  @!P3 STG.E.U8 desc[UR14][R30.64+0x28], R7 ;  /* 0x000028071e00b986 */ /* 0x0001e8000c10110e */
[----:B------:R1:W-:Y:S01]  /*216b0*/  @!P2 STG.E.U8 desc[UR14][R30.64+0x29], R9 ;  /* 0x000029091e00a986 */ /* 0x0003e2000c10110e */
[----:B0-----:R-:W-:Y:S02]  /*216c0*/  F2FP.SATFINITE.E4M3.F32.PACK_AB_MERGE_C R7, RZ, R2, RZ ;  /* 0x00000002ff07723e */ /* 0x001fe400048070ff */
[----:B-1----:R-:W-:-:S03]  /*216d0*/  F2FP.SATFINITE.E4M3.F32.PACK_AB_MERGE_C R9, RZ, R3, RZ ;  /* 0x00000003ff09723e */ /* 0x002fc600048070ff */
[----:B------:R0:W-:Y:S01]  /*216e0*/  @!P6 STG.E.U8 desc[UR14][R28.64+0x29], R7 ;  /* 0x000029071c00e986 */ /* 0x0001e2000c10110e */
[----:B----4-:R-:W-:-:S03]  /*216f0*/  FMUL R4, R38, UR20 ;  /* 0x0000001426047c20 */ /* 0x010fc60008400000 */
[----:B------:R-:W4:Y:S02]  /*21700*/  LDL.LU R38, [R1+0x2d8] ;  /* 0x0002d80001267983 */ /* 0x000f240000300800 */
[----:B------:R-:W-:Y:S01]  /*21710*/  F2FP.SATFINITE.E4M3.F32.PACK_AB_MERGE_C R13, RZ, R4, RZ ;  /* 0x00000004ff0d723e */ /* 0x000fe200048070ff */
        /* <DEDUP_REMOVED lines=21> */
[----:B------:R-:W-:Y:S02]  /*21870*/  F2FP.SATFINITE.E4M3.F32.PACK_AB_MERGE_C R5, RZ, R5, RZ ;  /* 0x00000005ff05723e */ /* 0x000fe400048070ff */
        /* <DEDUP_REMOVED lines=204> */
[----:B------:R-:W-:Y:S01]  /*22540*/  F2FP.SATFINITE.E4M3.F32.PACK_AB_MERGE_C R9, RZ, R4, RZ ;  /* 0x00000004ff09723e */ /* 0x000fe200048070ff */
[----:B------:R-:W-:-:S02]  /*22550*/  FMUL R3, R39, UR20 ;  /* 0x0000001427037c20 */ /* 0x000fc40008400000 */
[----:B------:R-:W5:Y:S04]  /*22560*/  LDL.LU R39, [R1+0x394] ;  /* 0x0003940001277983 */ /* 0x000f680000300800 */
[----:B------:R-:W-:Y:S04]  /*22570*/  @!P6 STG.E.U8 desc[UR14][R28.64+0x81], R5 ;  /* 0x000081051c00e986 */ /* 0x000fe8000c10110e */
[----:B------:R-:W-:Y:S04]  /*22580*/  @!P5 STG.E.U8 desc[UR14][R28.64+0x80], R13 ;  /* 0x0000800d1c00d986 */ /* 0x000fe8000c10110e */
[----:B------:R0:W-:Y:S04]  /*22590*/  @!P3 STG.E.U8 desc[UR14][R30.64+0x88], R7 ;  /* 0x000088071e00b986 */ /* 0x0001e8000c10110e */
[----:B------:R1:W-:Y:S01]  /*225a0*/  @!P2 STG.E.U8 desc[UR14][R30.64+0x89], R9 ;  /* 0x000089091e00a986 */ /* 0x0003e2000c10110e */
[----:B0-----:R-:W-:-:S02]  /*225b0*/  F2FP.SATFINITE.E4M3.F32.PACK_AB_MERGE_C R7, RZ, R2, RZ ;  /* 0x00000002ff07723e */ /* 0x001fc400048070ff */
[----:B-1----:R-:W-:Y:S01]  /*225c0*/  F2FP.SATFINITE.E4M3.F32.PACK_AB_MERGE_C R9, RZ, R3, RZ ;  /* 0x00000003ff09723e */ /* 0x002fe200048070ff */
[----:B----4-:R-:W-:Y:S02]  /*225d0*/  FMUL R4, R38, UR20 ;  /* 0x0000001426047c20 */ /* 0x010fe40008400000 */
[----:B------:R-:W4:Y:S03]  /*225e0*/  LDL.LU R38, [R1+0x398] ;  /* 0x0003980001267983 */ /* 0x000f260000300800 */
[----:B------:R-:W-:Y:S01]  /*225f0*/  F2FP.SATFINITE.E4M3.F32.PACK_AB_MERGE_C R13, RZ, R4, RZ ;  /* 0x00000004ff0d723e */ /* 0x000fe200048070ff */
[----:B------:R-:W-:Y:S02]  /*22600*/  FMUL R5, R37, UR20 ;  /* 0x0000001425057c20 */ /* 0x000fe40008400000 */
[----:B------:R-:W4:Y:S01]  /*22610*/  LDL.LU R37, [R1+0x39c] ;  /* 0x00039c0001257983 */ /* 0x000f220000300800 */
[----:B--2---:R-:W-:-:S03]  /*22620*/  FMUL R2, R36, UR20 ;  /* 0x0000001424027c20 */ /* 0x004fc60008400000 */
[----:B------:R-:W2:Y:S01]  /*22630*/  LDL.LU R36, [R1+0x3a0] ;  /* 0x0003a00001247983 */ /* 0x000ea20000300800 */
[----:B---3--:R-:W-:-:S03]  /*22640*/  FMUL R3, R35, UR20 ;  /* 0x0000001423037c20 */ /* 0x008fc60008400000 */
[----:B------:R-:W3:Y:S01]  /*22650*/  LDL.LU R35, [R1+0x3a4] ;  /* 0x0003a40001237983 */ /* 0x000ee20000300800 */
[----:B------:R-:W-:Y:S01]  /*22660*/  F2FP.SATFINITE.E4M3.F32.PACK_AB_MERGE_C R15, RZ, R5, RZ ;  /* 0x00000005ff0f723e */ /* 0x000fe200048070ff */
        /* <DEDUP_REMOVED lines=10> */
[----:B------:R-:W-:Y:S01]  /*22710*/  @!P5 STG.E.U8 desc[UR14][R28.64+0x88], R11 ;  /* 0x0000880b1c00d986 */ /* 0x000fe2000c10110e */
[----:B------:R-:W-:-:S03]  /*22720*/  ISETP.LT.OR P5, PT, R0, 0x91, !P0 ;  /* 0x000000910000780c */ /* 0x000fc600047a1670 */
[----:B------:R1:W-:Y:S01]  /*22730*/  @!P3 STG.E.U8 desc[UR14][R30.64+0x90], R9 ;  /* 0x000090091e00b986 */ /* 0x0003e2000c10110e */
[C---:B------:R-:W-:Y:S02]  /*22740*/  ISETP.LT.OR P3, PT, R0.reuse, 0x99, !P1 ;  /* 0x000000990000780c */ /* 0x040fe40004f61670 */
[----:B0-----:R-:W-:Y:S01]  /*22750*/  F2FP.SATFINITE.E4M3.F32.PACK_AB_MERGE_C R7, RZ, R2, RZ ;  /* 0x00000002ff07723e */ /* 0x001fe200048070ff */
[----:B------:R-:W-:Y:S01]  /*22760*/  @!P2 STG.E.U8 desc[UR14][R30.64+0x91], R13 ;  /* 0x0000910d1e00a986 */ /* 0x000fe2000c10110e */
[----:B------:R-:W-:Y:S02]  /*22770*/  ISETP.LT.OR P2, PT, R0, 0x9a, !P1 ;  /* 0x0000009a0000780c */ /* 0x000fe40004f41670 */
        /* <DEDUP_REMOVED lines=86> */
[----:B------:R-:W-:Y:S01]  /*22ce0*/  FMUL R2, R39, UR20 ;  /* 0x0000001427027c20 */ /* 0x000fe20008400000 */
[----:B------:R-:W-:Y:S02]  /*22cf0*/  ISETP.LT.OR P6, PT, R0, 0xba, !P0 ;  /* 0x000000ba0000780c */ /* 0x000fe400047c1670 */
[----:B------:R-:W5:Y:S02]  /*22d00*/  LDL.LU R39, [R1+0x3f4] ;  /* 0x0003f40001277983 */ /* 0x000f640000300800 */
[----:B0-----:R-:W-:Y:S02]  /*22d10*/  F2FP.SATFINITE.E4M3.F32.PACK_AB_MERGE_C R7, RZ, R2, RZ ;  /* 0x00000002ff07723e */ /* 0x001fe400048070ff */
        /* <DEDUP_REMOVED lines=28> */
[C---:B------:R-:W-:Y:S02]  /*22ee0*/  ISETP.LT.OR P2, PT, R0.reuse, 0xca, !P1 ;  /* 0x000000ca0000780c */ /* 0x040fe40004f41670 */
[----:B0-----:R-:W-:Y:S02]  /*22ef0*/  F2FP.SATFINITE.E4M3.F32.PACK_AB_MERGE_C R7, RZ, R2, RZ ;  /* 0x00000002ff07723e */ /* 0x001fe400048070ff */
[----:B-1----:R-:W-:Y:S01]  /*22f00*/  F2FP.SATFINITE.E4M3.F32.PACK_AB_MERGE_C R9, RZ, R3, RZ ;  /* 0x00000003ff09723e */ /* 0x002fe200048070ff */
[----:B------:R-:W-:Y:S02]  /*22f10*/  FMUL R2, R41, UR20 ;  /* 0x0000001429027c20 */ /* 0x000fe40008400000 */
[----:B------:R0:W-:Y:S01]  /*22f20*/  @!P6 STG.E.U8 desc[UR14][R28.64+0xc1], R7 ;  /* 0x0000c1071c00e986 */ /* 0x0001e2000c10110e */
[----:B------:R-:W-:-:S03]  /*22f30*/  ISETP.LT.OR P6, PT, R0, 0xca, !P0 ;  /* 0x000000ca0000780c */ /* 0x000fc600047c1670 */
[----:B------:R-:W5:Y:S01]  /*22f40*/  LDL.LU R41, [R1+0x410] ;  /* 0x0004100001297983 */ /* 0x000f620000300800 */
[----:B------:R-:W-:Y:S01]  /*22f50*/  F2FP.SATFINITE.E4M3.F32.PACK_AB_MERGE_C R13, RZ, R4, RZ ;  /* 0x00000004ff0d723e */ /* 0x000fe200048070ff */
[----:B------:R-:W-:Y:S02]  /*22f60*/  FMUL R3, R39, UR20 ;  /* 0x0000001427037c20 */ /* 0x000fe40008400000 */
[----:B------:R-:W5:Y:S01]  /*22f70*/  LDL.LU R39, [R1+0x414] ;  /* 0x0004140001277983 */ /* 0x000f620000300800 */
[----:B0-----:R-:W-:-:S03]  /*22f80*/  F2FP.SATFINITE.E4M3.F32.PACK_AB_MERGE_C R7, RZ, R2, RZ ;  /* 0x00000002ff07723e */ /* 0x001fc600048070ff */
        /* <DEDUP_REMOVED lines=21> */
[C---:B------:R-:W-:Y:S01]  /*230e0*/  ISETP.LT.OR P3, PT, R0.reuse, 0xd1, !P1 ;  /* 0x000000d10000780c */ /* 0x040fe20004f61670 */
[----:B------:R-:W5:Y:S01]  /*230f0*/  LDL.LU R42, [R1+0x430] ;  /* 0x00043000012a7983 */ /* 0x000f620000300800 */
[C---:B------:R-:W-:Y:S02]  /*23100*/  ISETP.LT.OR P2, PT, R0.reuse, 0xd2, !P1 ;  /* 0x000000d20000780c */ /* 0x040fe40004f41670 */
[----:B------:R-:W-:Y:S02]  /*23110*/  ISETP.LT.OR P6, PT, R0, 0xd2, !P0 ;  /* 0x000000d20000780c */ /* 0x000fe400047c1670 */
[----:B------:R-:W-:-:S05]  /*23120*/  F2FP.SATFINITE.E4M3.F32.PACK_AB_MERGE_C R5, RZ, R5, RZ ;  /* 0x00000005ff05723e */ /* 0x000fca00048070ff */
[----:B------:R0:W-:Y:S01]  /*23130*/  @!P5 STG.E.U8 desc[UR14][R28.64+0xc8], R5 ;  /* 0x0000c8051c00d986 */ /* 0x0001e2000c10110e */
[----:B------:R-:W-:-:S03]  /*23140*/  ISETP.LT.OR P5, PT, R0, 0xd1, !P0 ;  /* 0x000000d10000780c */ /* 0x000fc600047a1670 */
[----:B------:R-:W-:Y:S01]  /*23150*/  @!P3 STG.E.U8 desc[UR14][R30.64+0xd0], R9 ;  /* 0x0000d0091e00b986 */ /* 0x000fe2000c10110e */
[----:B------:R-:W-:-:S03]  /*23160*/  ISETP.LT.OR P3, PT, R0, 0xd9, !P1 ;  /* 0x000000d90000780c */ /* 0x000fc60004f61670 */
[----:B------:R1:W-:Y:S01]  /*23170*/  @!P2 STG.E.U8 desc[UR14][R30.64+0xd1], R11 ;  /* 0x0000d10b1e00a986 */ /* 0x0003e2000c10110e */
[----:B0-----:R-:W-:Y:S02]  /*23180*/  F2FP.SATFINITE.E4M3.F32.PACK_AB_MERGE_C R5, RZ, R3, RZ ;  /* 0x00000003ff05723e */ /* 0x001fe400048070ff */
[----:B------:R-:W-:-:S03]  /*23190*/  ISETP.LT.OR P2, PT, R0, 0xda, !P1 ;  /* 0x000000da0000780c */ /* 0x000fc60004f41670 */
[----:B------:R-:W-:Y:S01]  /*231a0*/  @!P6 STG.E.U8 desc[UR14][R28.64+0xd1], R5 ;  /* 0x0000d1051c00e986 */ /* 0x000fe2000c10110e */
[----:B-1----:R-:W-:Y:S02]  /*231b0*/  F2FP.SATFINITE.E4M3.F32.PACK_AB_MERGE_C R11, RZ, R2, RZ ;  /* 0x00000002ff0b723e */ /* 0x002fe400048070ff */
[----:B------:R-:W-:Y:S01]  /*231c0*/  ISETP.LT.OR P6, PT, R0, 0xda, !P0 ;  /* 0x000000da0000780c */ /* 0x000fe200047c1670 */
[----:B------:R-:W-:Y:S02]  /*231d0*/  FMUL R2, R41, UR20 ;  /* 0x0000001429027c20 */ /* 0x000fe40008400000 */
[----:B------:R-:W5:Y:S01]  /*231e0*/  LDL.LU R41, [R1+0x434] ;  /* 0x0004340001297983 */ /* 0x000f620000300800 */
[----:B------:R-:W-:-:S03]  /*231f0*/  FMUL R3, R39, UR20 ;  /* 0x0000001427037c20 */ /* 0x000fc60008400000 */
[----:B------:R-:W5:Y:S01]  /*23200*/  LDL.LU R39, [R1+0x438] ;  /* 0x0004380001277983 */ /* 0x000f620000300800 */
[----:B------:R-:W-:-:S03]  /*23210*/  F2FP.SATFINITE.E4M3.F32.PACK_AB_MERGE_C R9, RZ, R4, RZ ;  /* 0x00000004ff09723e */ /* 0x000fc600048070ff */
        /* <DEDUP_REMOVED lines=12> */
[----:B------:R-:W2:Y:S02]  /*232e0*/  LDL.LU R36, [R1+0x444] ;  /* 0x0004440001247983 */ /* 0x000ea40000300800 */
[----:B0-----:R-:W-:Y:S01]  /*232f0*/  F2FP.SATFINITE.E4M3.F32.PACK_AB_MERGE_C R7, RZ, R2, RZ ;  /* 0x00000002ff07723e */ /* 0x001fe200048070ff */
[----:B---3--:R-:W-:Y:S02]  /*23300*/  FMUL R3, R35, UR20 ;  /* 0x0000001423037c20 */ /* 0x008fe40008400000 */
[----:B------:R-:W3:Y:S01]  /*23310*/  LDL.LU R35, [R1+0x448] ;  /* 0x0004480001237983 */ /* 0x000ee20000300800 */
[----:B-----5:R-:W-:-:S03]  /*23320*/  FMUL R4, R33, UR20 ;  /* 0x0000001421047c20 */ /* 0x020fc60008400000 */
        /* <DEDUP_REMOVED lines=13> */
[----:B------:R-:W-:Y:S02]  /*23400*/  F2FP.SATFINITE.E4M3.F32.PACK_AB_MERGE_C R5, RZ, R5, RZ ;  /* 0x00000005ff05723e */ /* 0x000fe400048070ff */
[----:B0-----:R-:W-:Y:S01]  /*23410*/  F2FP.SATFINITE.E4M3.F32.PACK_AB_MERGE_C R11, RZ, R4, RZ ;  /* 0x00000004ff0b723e */ /* 0x001fe200048070ff */
[----:B------:R0:W-:Y:S01]  /*23420*/  @!P6 STG.E.U8 desc[UR14][R28.64+0xe1], R7 ;  /* 0x0000e1071c00e986 */ /* 0x0001e2000c10110e */
[C---:B------:R-:W-:Y:S02]  /*23430*/  ISETP.LT.OR P6, PT, R0.reuse, 0xea, !P0 ;  /* 0x000000ea0000780c */ /* 0x040fe400047c1670 */
[----:B-1----:R-:W-:Y:S01]  /*23440*/  F2FP.SATFINITE.E4M3.F32.PACK_AB_MERGE_C R9, RZ, R3, RZ ;  /* 0x00000003ff09723e */ /* 0x002fe200048070ff */
[----:B------:R1:W-:Y:S01]  /*23450*/  @!P5 STG.E.U8 desc[UR14][R28.64+0xe0], R5 ;  /* 0x0000e0051c00d986 */ /* 0x0003e2000c10110e */
[----:B------:R-:W-:-:S03]  /*23460*/  ISETP.LT.OR P5, PT, R0, 0xe9, !P0 ;  /* 0x000000e90000780c */ /* 0x000fc600047a1670 */
[----:B------:R-:W-:Y:S01]  /*23470*/  @!P2 STG.E.U8 desc[UR14][R30.64+0xe9], R11 ;  /* 0x0000e90b1e00a986 */ /* 0x000fe2000c10110e */
[----:B------:R-:W-:Y:S01]  /*23480*/  ISETP.LT.OR P2, PT, R0, 0xf2, !P1 ;  /* 0x000000f20000780c */ /* 0x000fe20004f41670 */
[----:B------:R-:W-:Y:S02]  /*23490*/  FMUL R3, R42, UR20 ;  /* 0x000000142a037c20 */ /* 0x000fe40008400000 */
[----:B------:R4:W-:Y:S01]  /*234a0*/  @!P3 STG.E.U8 desc[UR14][R30.64+0xe8], R9 ;  /* 0x0000e8091e00b986 */ /* 0x0009e2000c10110e */
[----:B------:R-:W-:Y:S01]  /*234b0*/  ISETP.LT.OR P3, PT, R0, 0xf1, !P1 ;  /* 0x000000f10000780c */ /* 0x000fe20004f61670 */
[----:B------:R-:W-:Y:S01]  /*234c0*/  FMUL R4, R39, UR20 ;  /* 0x0000001427047c20 */ /* 0x000fe20008400000 */
[----:B------:R-:W-:Y:S01]  /*234d0*/  F2FP.SATFINITE.E4M3.F32.PACK_AB_MERGE_C R13, RZ, R2, RZ ;  /* 0x00000002ff0d723e */ /* 0x000fe200048070ff */
[----:B------:R-:W-:Y:S01]  /*234e0*/  FMUL R2, R41, UR20 ;  /* 0x0000001429027c20 */ /* 0x000fe20008400000 */
[----:B------:R-:W-:Y:S02]  /*234f0*/  F2FP.SATFINITE.E4M3.F32.PACK_AB_MERGE_C R3, RZ, R3, RZ ;  /* 0x00000003ff03723e */ /* 0x000fe400048070ff */
[----:B0-----:R-:W-:-:S02]  /*23500*/  F2FP.SATFINITE.E4M3.F32.PACK_AB_MERGE_C R7, RZ, R4, RZ ;  /* 0x00000004ff07723e */ /* 0x001fc400048070ff */
[----:B-1----:R-:W-:Y:S01]  /*23510*/  F2FP.SATFINITE.E4M3.F32.PACK_AB_MERGE_C R5, RZ, R2, RZ ;  /* 0x00000002ff05723e */ /* 0x002fe200048070ff */
[----:B------:R-:W-:Y:S01]  /*23520*/  @!P5 STG.E.U8 desc[UR14][R28.64+0xe8], R13 ;  /* 0x0000e80d1c00d986 */ /* 0x000fe2000c10110e */
[----:B------:R-:W-:-:S03]  /*23530*/  ISETP.LT.OR P5, PT, R0, 0xf1, !P0 ;  /* 0x000000f10000780c */ /* 0x000fc600047a1670 */
[----:B------:R-:W-:Y:S01]  /*23540*/  @!P6 STG.E.U8 desc[UR14][R28.64+0xe9], R3 ;  /* 0x0000e9031c00e986 */ /* 0x000fe2000c10110e */
[----:B------:R-:W-:-:S03]  /*23550*/  ISETP.LT.OR P6, PT, R0, 0xf2, !P0 ;  /* 0x000000f20000780c */ /* 0x000fc600047c1670 */
[----:B------:R0:W-:Y:S01]  /*23560*/  @!P2 STG.E.U8 desc[UR14][R30.64+0xf1], R7 ;  /* 0x0000f1071e00a986 */ /* 0x0001e2000c10110e */
[C---:B------:R-:W-:Y:S02]  /*23570*/  ISETP.LT.OR P2, PT, R0.reuse, 0xf9, !P1 ;  /* 0x000000f90000780c */ /* 0x040fe40004f41670 */
[C---:B------:R-:W-:Y:S01]  /*23580*/  ISETP.LT.OR P1, PT, R0.reuse, 0xfa, !P1 ;  /* 0x000000fa0000780c */ /* 0x040fe20004f21670 */
[----:B------:R1:W-:Y:S01]  /*23590*/  @!P3 STG.E.U8 desc[UR14][R30.64+0xf0], R5 ;  /* 0x0000f0051e00b986 */ /* 0x0003e2000c10110e */
[C---:B------:R-:W-:Y:S02]  /*235a0*/  ISETP.LT.OR P3, PT, R0.reuse, 0xf9, !P0 ;  /* 0x000000f90000780c */ /* 0x040fe40004761670 */
[----:B------:R-:W-:Y:S01]  /*235b0*/  ISETP.LT.OR P0, PT, R0, 0xfa, !P0 ;  /* 0x000000fa0000780c */ /* 0x000fe20004701670 */
[----:B----4-:R-:W-:-:S05]  /*235c0*/  FMUL R2, R38, UR20 ;  /* 0x0000001426027c20 */ /* 0x010fca0008400000 */
[----:B------:R-:W-:-:S05]  /*235d0*/  F2FP.SATFINITE.E4M3.F32.PACK_AB_MERGE_C R9, RZ, R2, RZ ;  /* 0x00000002ff09723e */ /* 0x000fca00048070ff */
[----:B------:R4:W-:Y:S01]  /*235e0*/  @!P5 STG.E.U8 desc[UR14][R28.64+0xf0], R9 ;  /* 0x0000f0091c00d986 */ /* 0x0009e2000c10110e */
[----:B------:R-:W-:Y:S01]  /*235f0*/  FMUL R0, R37, UR20 ;  /* 0x0000001425007c20 */ /* 0x000fe20008400000 */
[----:B--2---:R-:W-:-:S04]  /*23600*/  FMUL R2, R36, UR20 ;  /* 0x0000001424027c20 */ /* 0x004fc80008400000 */
[----:B0-----:R-:W-:Y:S01]  /*23610*/  F2FP.SATFINITE.E4M3.F32.PACK_AB_MERGE_C R7, RZ, R0, RZ ;  /* 0x00000000ff07723e */ /* 0x001fe200048070ff */
[----:B---3--:R-:W-:Y:S01]  /*23620*/  FMUL R3, R35, UR20 ;  /* 0x0000001423037c20 */ /* 0x008fe20008400000 */
[----:B------:R-:W-:-:S04]  /*23630*/  F2FP.SATFINITE.E4M3.F32.PACK_AB_MERGE_C R11, RZ, R2, RZ ;  /* 0x00000002ff0b723e */ /* 0x000fc800048070ff */
[----:B------:R-:W-:Y:S01]  /*23640*/  F2FP.SATFINITE.E4M3.F32.PACK_AB_MERGE_C R3, RZ, R3, RZ ;  /* 0x00000003ff03723e */ /* 0x000fe200048070ff */
[----:B------:R4:W-:Y:S04]  /*23650*/  @!P6 STG.E.U8 desc[UR14][R28.64+0xf1], R7 ;  /* 0x0000f1071c00e986 */ /* 0x0009e8000c10110e */
[----:B------:R4:W-:Y:S04]  /*23660*/  @!P2 STG.E.U8 desc[UR14][R30.64+0xf8], R11 ;  /* 0x0000f80b1e00a986 */ /* 0x0009e8000c10110e */
[----:B------:R4:W-:Y:S01]  /*23670*/  @!P1 STG.E.U8 desc[UR14][R30.64+0xf9], R3 ;  /* 0x0000f9031e009986 */ /* 0x0009e2000c10110e */
[----:B-----5:R-:W-:Y:S01]  /*23680*/  FMUL R4, R33, UR20 ;  /* 0x0000001421047c20 */ /* 0x020fe20008400000 */
[----:B-1----:R-:W-:-:S04]  /*23690*/  FMUL R5, R32, UR20 ;  /* 0x0000001420057c20 */ /* 0x002fc80008400000 */
[----:B------:R-:W-:Y:S02]  /*236a0*/  F2FP.SATFINITE.E4M3.F32.PACK_AB_MERGE_C R13, RZ, R4, RZ ;  /* 0x00000004ff0d723e */ /* 0x000fe400048070ff */
[----:B------:R-:W-:-:S03]  /*236b0*/  F2FP.SATFINITE.E4M3.F32.PACK_AB_MERGE_C R5, RZ, R5, RZ ;  /* 0x00000005ff05723e */ /* 0x000fc600048070ff */
[----:B------:R4:W-:Y:S04]  /*236c0*/  @!P3 STG.E.U8 desc[UR14][R28.64+0xf8], R13 ;  /* 0x0000f80d1c00b986 */ /* 0x0009e8000c10110e */
[----:B------:R4:W-:Y:S02]  /*236d0*/  @!P0 STG.E.U8 desc[UR14][R28.64+0xf9], R5 ;  /* 0x0000f9051c008986 */ /* 0x0009e4000c10110e */
.L_x_551:
[----:B------:R-:W-:Y:S05]  /*236e0*/  BSYNC B0 ;  /* 0x0000000000007941 */ /* 0x000fea0003800000 */
.L_x_37:
[----:B--2-4-:R-:W2:Y:S04]  /*236f0*/  LDL.LU R3, [R1+0x45c] ;  /* 0x00045c0001037983 */ /* 0x014ea80000300800 */
[----:B------:R-:W2:Y:S01]  /*23700*/  LDL.LU R2, [R1+0x460] ;  /* 0x0004600001027983 */ /* 0x000ea20000300800 */
[----:B------:R-:W-:Y:S01]  /*23710*/  ULDC UR6, c[0x0][0xc] ;  /* 0x0000030000067ab9 */ /* 0x000fe20000000800 */
[----:B------:R-:W-:Y:S01]  /*23720*/  ULDC UR7, c[0x0][0x10] ;  /* 0x0000040000077ab9 */ /* 0x000fe20000000800 */
[----:B---3--:R-:W2:Y:S01]  /*23730*/  LDC R5, c[0x0][0x14] ;  /* 0x00000500ff057b82 */ /* 0x008ea20000000800 */
[----:B------:R-:W-:Y:S01]  /*23740*/  UIMAD.WIDE.U32 UR6, UR6, UR7, URZ ;  /* 0x00000007060672a5 */ /* 0x000fe2000f8e003f */
[----:B-----5:R-:W-:Y:S01]  /*23750*/  PRMT R0, RZ, 0x7610, R0 ;  /* 0x00007610ff007816 */ /* 0x020fe20000000000 */
[----:B------:R-:W-:-:S04]  /*23760*/  UMOV UR10, 0xffffffff ;  /* 0xffffffff000a7882 */ /* 0x000fc80000000000 */
[----:B--2---:R-:W-:-:S04]  /*23770*/  IMAD.WIDE.U32 R2, R5, UR6, R2 ;  /* 0x0000000605027c25 */ /* 0x004fc8000f8e0002 */
[----:B------:R-:W-:Y:S01]  /*23780*/  IMAD R5, R5, UR7, RZ ;  /* 0x0000000705057c24 */ /* 0x000fe2000f8e02ff */
[----:B------:R-:W-:Y:S01]  /*23790*/  ULDC.64 UR6, c[0x0][0x650] ;  /* 0x0001940000067ab9 */ /* 0x000fe20000000a00 */
[----:B------:R-:W-:Y:S01]  /*237a0*/  IMAD.MOV.U32 R11, RZ, RZ, R2 ;  /* 0x000000ffff0b7224 */ /* 0x000fe200078e0002 */
[----:B------:R-:W-:Y:S01]  /*237b0*/  ISETP.GE.U32.AND P0, PT, R2, UR6, PT ;  /* 0x0000000602007c0c */ /* 0x000fe2000bf06070 */
[----:B------:R-:W-:Y:S02]  /*237c0*/  IMAD.IADD R13, R3, 0x1, R5 ;  /* 0x00000001030d7824 */ /* 0x000fe400078e0205 */
[----:B------:R-:W-:-:S03]  /*237d0*/  IMAD.MOV.U32 R2, RZ, RZ, -0x1 ;  /* 0xffffffffff027424 */ /* 0x000fc600078e00ff */
[----:B------:R2:W-:Y:S01]  /*237e0*/  STL [R1+0x45c], R13 ;  /* 0x00045c0d01007387 */ /* 0x0005e20000100800 */
[----:B------:R-:W-:-:S03]  /*237f0*/  ISETP.GE.U32.AND.EX P0, PT, R13, UR7, PT, P0 ;  /* 0x000000070d007c0c */ /* 0x000fc6000bf06100 */
[----:B------:R2:W-:Y:S04]  /*23800*/  STL [R1+0x460], R11 ;  /* 0x0004600b01007387 */ /* 0x0005e80000100800 */
[----:B------:R2:W-:Y:S06]  /*23810*/  STL [R1+0x464], R2 ;  /* 0x0004640201007387 */ /* 0x0005ec0000100800 */
[----:B------:R-:W-:Y:S05]  /*23820*/  @P0 BRA `(.L_x_552) ;  /* 0x0000000400740947 */ /* 0x000fea0003800000 */
[----:B------:R-:W3:Y:S01]  /*23830*/  S2R R8, SR_CTAID.X ;  /* 0x0000000000087919 */ /* 0x000ee20000002500 */
[----:B------:R-:W-:Y:S01]  /*23840*/  ULDC.64 UR18, c[0x0][0x628] ;  /* 0x00018a0000127ab9 */ /* 0x000fe20000000a00 */
[----:B------:R-:W4:Y:S01]  /*23850*/  LDC R9, c[0x0][0x144] ;  /* 0x00005100ff097b82 */ /* 0x000f220000000800 */
[----:B------:R-:W-:Y:S01]  /*23860*/  ULDC UR6, c[0x0][0x150] ;  /* 0x0000540000067ab9 */ /* 0x000fe20000000800 */
[----:B------:R-:W1:Y:S01]  /*23870*/  S2R R12, SR_CTAID.Y ;  /* 0x00000000000c7919 */ /* 0x000e620000002600 */
[----:B------:R-:W-:Y:S01]  /*23880*/  ISETP.NE.U32.AND P0, PT, RZ, UR18, PT ;  /* 0x00000012ff007c0c */ /* 0x000fe2000bf05070 */
[----:B------:R-:W-:Y:S01]  /*23890*/  ULDC UR23, c[0x0][0x630] ;  /* 0x00018c0000177ab9 */ /* 0x000fe20000000800 */
[----:B------:R-:W-:Y:S02]  /*238a0*/  R2UR UR16, R11 ;  /* 0x000000000b1072ca */ /* 0x000fe400000e0000 */
[----:B------:R-:W-:Y:S01]  /*238b0*/  ISETP.NE.AND.EX P0, PT, RZ, UR19, PT, P0 ;  /* 0x00000013ff007c0c */ /* 0x000fe2000bf05300 */
[----:B0-----:R-:W0:Y:S01]  /*238c0*/  LDC.64 R6, c[0x0][0x620] ;  /* 0x00018800ff067b82 */ /* 0x001e220000000a00 */
[----:B------:R-:W-:-:S02]  /*238d0*/  R2UR UR17, R13 ;  /* 0x000000000d1172ca */ /* 0x000fc400000e0000 */
[----:B---3--:R-:W-:-:S05]  /*238e0*/  I2FP.F32.U32 R0, R8 ;  /* 0x0000000800007245 */ /* 0x008fca0000201000 */
[----:B------:R-:W-:-:S06]  /*238f0*/  FMUL R0, R0, UR6 ;  /* 0x0000000600007c20 */ /* 0x000fcc0008400000 */
[----:B------:R-:W3:Y:S01]  /*23900*/  F2I.U32.TRUNC.NTZ R0, R0 ;  /* 0x0000000000007305 */ /* 0x000ee2000020f000 */
[----:B-1----:R-:W-:Y:S05]  /*23910*/  @!P0 BRA `(.L_x_553) ;  /* 0x0000000000308947 */ /* 0x002fea0003800000 */
        /* <DEDUP_REMOVED lines=12> */
.L_x_553:
[----:B------:R-:W-:Y:S01]  /*239e0*/  USHF.R.U64 UR10, UR16, UR23, UR17 ;  /* 0x00000017100a7299 */ /* 0x000fe20008001211 */
[----:B------:R-:W1:Y:S01]  /*239f0*/  LDC.64 R20, c[0x0][0x640] ;  /* 0x00019000ff147b82 */ /* 0x000e620000000a00 */
[----:B------:R-:W-:Y:S01]  /*23a00*/  USHF.R.U32.HI UR6, URZ, UR23, UR17 ;  /* 0x000000173f067299 */ /* 0x000fe20008011611 */
[----:B---3--:R-:W-:Y:S02]  /*23a10*/  IMAD.MOV R10, RZ, RZ, -R0 ;  /* 0x000000ffff0a7224 */ /* 0x008fe400078e0a00 */
[----:B--2---:R-:W-:Y:S01]  /*23a20*/  IMAD.MOV.U32 R2, RZ, RZ, R11 ;  /* 0x000000ffff027224 */ /* 0x004fe200078e000b */
[----:B------:R-:W-:Y:S01]  /*23a30*/  IADD3 R5, P0, RZ, -UR10, RZ ;  /* 0x8000000aff057c10 */ /* 0x000fe2000ff1e0ff */
[----:B----4-:R-:W-:Y:S02]  /*23a40*/  IMAD R17, R9, R10, R8 ;  /* 0x0000000a09117224 */ /* 0x010fe400078e0208 */
[----:B------:R-:W2:Y:S02]  /*23a50*/  LDC R4, c[0x0][0x618] ;  /* 0x00018600ff047b82 */ /* 0x000ea40000000800 */
[----:B------:R-:W-:Y:S01]  /*23a60*/  IMAD.X R3, RZ, RZ, ~UR6, P0 ;  /* 0x80000006ff037e24 */ /* 0x000fe200080e06ff */
[----:B------:R-:W-:-:S03]  /*23a70*/  ULDC UR6, c[0x0][0x154] ;  /* 0x0000550000067ab9 */ /* 0x000fc60000000800 */
[-C--:B0-----:R-:W-:Y:S02]  /*23a80*/  IMAD R0, R3, R6.reuse, RZ ;  /* 0x0000000603007224 */ /* 0x081fe400078e02ff */
[----:B------:R-:W0:Y:S01]  /*23a90*/  LDC R14, c[0x0][0x608] ;  /* 0x00018200ff0e7b82 */ /* 0x000e220000000800 */
[----:B------:R-:W-:Y:S02]  /*23aa0*/  IMAD.MOV.U32 R3, RZ, RZ, R13 ;  /* 0x000000ffff037224 */ /* 0x000fe400078e000d */
[----:B------:R-:W-:-:S05]  /*23ab0*/  IMAD.WIDE.U32 R2, R5, R6, R2 ;  /* 0x0000000605027225 */ /* 0x000fca00078e0002 */
[----:B------:R-:W3:Y:S01]  /*23ac0*/  LDC R18, c[0x0][0x658] ;  /* 0x00019600ff127b82 */ /* 0x000ee20000000800 */
[----:B------:R-:W-:Y:S01]  /*23ad0*/  IMAD R5, R5, R7, R0 ;  /* 0x0000000705057224 */ /* 0x000fe200078e0200 */
[----:B------:R-:W-:Y:S01]  /*23ae0*/  I2FP.F32.U32 R0, R12 ;  /* 0x0000000c00007245 */ /* 0x000fe20000201000 */
[----:B------:R-:W-:Y:S01]  /*23af0*/  IMAD.MOV.U32 R7, RZ, RZ, 0x1 ;  /* 0x00000001ff077424 */ /* 0x000fe200078e00ff */
[----:B-1----:R-:W-:Y:S01]  /*23b00*/  ISETP.NE.U32.AND P0, PT, R20, RZ, PT ;  /* 0x000000ff1400720c */ /* 0x002fe20003f05070 */
[----:B------:R-:W-:Y:S02]  /*23b10*/  IMAD.IADD R3, R3, 0x1, R5 ;  /* 0x0000000103037824 */ /* 0x000fe400078e0205 */
[----:B------:R-:W-:Y:S01]  /*23b20*/  FMUL R0, R0, UR6 ;  /* 0x0000000600007c20 */ /* 0x000fe20008400000 */
[----:B------:R-:W1:Y:S01]  /*23b30*/  LDC R15, c[0x0][0x148] ;  /* 0x00005200ff0f7b82 */ /* 0x000e620000000800 */
[----:B------:R-:W-:Y:S01]  /*23b40*/  ISETP.NE.AND.EX P0, PT, R21, RZ, PT, P0 ;  /* 0x000000ff1500720c */ /* 0x000fe20003f05300 */
[----:B------:R-:W-:Y:S01]  /*23b50*/  IMAD.MOV.U32 R5, RZ, RZ, -0x1 ;  /* 0xffffffffff057424 */ /* 0x000fe200078e00ff */
[-CC-:B--2---:R-:W-:Y:S01]  /*23b60*/  SHF.R.U64 R10, R2, R4.reuse, R3.reuse ;  /* 0x00000004020a7219 */ /* 0x184fe20000001203 */
[----:B------:R2:W4:Y:S01]  /*23b70*/  F2I.U32.TRUNC.NTZ R13, R0 ;  /* 0x00000000000d7305 */ /* 0x000522000020f000 */
[----:B------:R-:W-:-:S03]  /*23b80*/  SHF.R.U32.HI R3, RZ, R4, R3 ;  /* 0x00000004ff037219 */ /* 0x000fc60000011603 */
[----:B------:R-:W1:Y:S01]  /*23b90*/  LDC R16, c[0x0][0x600] ;  /* 0x00018000ff107b82 */ /* 0x000e620000000800 */
[-CC-:B0-----:R-:W-:Y:S02]  /*23ba0*/  SHF.R.U64 R8, R10, R14.reuse, R3.reuse ;  /* 0x0000000e0a087219 */ /* 0x181fe40000001203 */
[----:B------:R-:W-:-:S05]  /*23bb0*/  SHF.R.U32.HI R3, RZ, R14, R3 ;  /* 0x0000000eff037219 */ /* 0x000fca0000011603 */
[----:B------:R-:W0:Y:S01]  /*23bc0*/  LDC R22, c[0x0][0x648] ;  /* 0x00019200ff167b82 */ /* 0x000e220000000800 */
[-CC-:B---3--:R-:W-:Y:S02]  /*23bd0*/  SHF.R.U64 R11, R8, R18.reuse, R3.reuse ;  /* 0x00000012080b7219 */ /* 0x188fe40000001203 */
[-C--:B------:R-:W-:Y:S02]  /*23be0*/  SHF.L.U32 R5, R5, R18.reuse, RZ ;  /* 0x0000001205057219 */ /* 0x080fe400000006ff */
[-C--:B------:R-:W-:Y:S01]  /*23bf0*/  SHF.R.U32.HI R3, RZ, R18.reuse, R3 ;  /* 0x00000012ff037219 */ /* 0x080fe20000011603 */
[----:B------:R-:W-:Y:S01]  /*23c00*/  IMAD.MOV.U32 R2, RZ, RZ, R11 ;  /* 0x000000ffff027224 */ /* 0x000fe200078e000b */
[----:B------:R-:W-:Y:S01]  /*23c10*/  SHF.L.U32 R40, R7, R18, RZ ;  /* 0x0000001207287219 */ /* 0x000fe200000006ff */
[----:B------:R-:W3:Y:S01]  /*23c20*/  LDC R23, c[0x0][0x638] ;  /* 0x00018e00ff177b82 */ /* 0x000ee20000000800 */
[----:B------:R-:W-:-:S07]  /*23c30*/  LOP3.LUT R19, RZ, R5, RZ, 0x33, !PT ;  /* 0x00000005ff137212 */ /* 0x000fce00078e33ff */
[----:B------:R-:W0:Y:S01]  /*23c40*/  LDC R24, c[0x0][0x610] ;  /* 0x00018400ff187b82 */ /* 0x000e220000000800 */
[----:B--2-4-:R-:W-:Y:S05]  /*23c50*/  @!P0 BRA `(.L_x_554) ;  /* 0x0000000000288947 */ /* 0x014fea0003800000 */
[----:B------:R-:W2:Y:S02]  /*23c60*/  LDC R0, c[0x0][0x64c] ;  /* 0x00019300ff007b82 */ /* 0x000ea40000000800 */
[----:B--2---:R-:W-:-:S05]  /*23c70*/  IADD3 R7, P0, R11, R0, RZ ;  /* 0x000000000b077210 */ /* 0x004fca0007f1e0ff */
        /* <DEDUP_REMOVED lines=8> */
.L_x_554:
[----:B0-----:R-:W-:Y:S01]  /*23d00*/  SHF.R.U64 R0, R2, R22, R3 ;  /* 0x0000001602007219 */ /* 0x001fe20000001203 */
[----:B-1----:R-:W-:Y:S01]  /*23d10*/  VIADD R5, R16, 0xffffffff ;  /* 0xffffffff10057836 */ /* 0x002fe20000000000 */
[----:B------:R-:W-:Y:S01]  /*23d20*/  LOP3.LUT R3, R8, R19, RZ, 0xc0, !PT ;  /* 0x0000001308037212 */ /* 0x000fe200078ec0ff */
[----:B------:R-:W-:Y:S02]  /*23d30*/  IMAD.MOV R13, RZ, RZ, -R13 ;  /* 0x000000ffff0d7224 */ /* 0x000fe400078e0a0d */
[----:B------:R-:W-:Y:S02]  /*23d40*/  IMAD.MOV R2, RZ, RZ, -R0 ;  /* 0x000000ffff027224 */ /* 0x000fe400078e0a00 */
[----:B------:R-:W-:Y:S01]  /*23d50*/  IMAD R40, R40, R0, R3 ;  /* 0x0000000028287224 */ /* 0x000fe200078e0203 */
[----:B------:R-:W-:Y:S01]  /*23d60*/  LOP3.LUT R3, R10, R5, RZ, 0xc0, !PT ;  /* 0x000000050a037212 */ /* 0x000fe200078ec0ff */
[----:B------:R-:W-:Y:S02]  /*23d70*/  @P4 IMAD R17, R15, R13, R12 ;  /* 0x0000000d0f114224 */ /* 0x000fe400078e020c */
[----:B---3--:R-:W-:-:S02]  /*23d80*/  IMAD R0, R2, R23, R11 ;  /* 0x0000001702007224 */ /* 0x008fc400078e020b */
[----:B------:R-:W-:Y:S02]  /*23d90*/  IMAD.MOV.U32 R2, RZ, RZ, 0x1 ;  /* 0x00000001ff027424 */ /* 0x000fe400078e00ff */
[----:B------:R-:W-:Y:S02]  /*23da0*/  IMAD R40, R40, R24, R17 ;  /* 0x0000001828287224 */ /* 0x000fe400078e0211 */
[----:B------:R-:W-:Y:S01]  /*23db0*/  IMAD R3, R0, R16, R3 ;  /* 0x0000001000037224 */ /* 0x000fe200078e0203 */
[----:B------:R-:W-:-:S04]  /*23dc0*/  PRMT R0, R2, 0x7610, R0 ;  /* 0x0000761002007816 */ /* 0x000fc80000000000 */
[----:B------:R-:W-:Y:S02]  /*23dd0*/  SEL R2, R3, R40, !P4 ;  /* 0x0000002803027207 */ /* 0x000fe40006000000 */
[----:B------:R-:W-:-:S03]  /*23de0*/  SEL R40, R40, R3, !P4 ;  /* 0x0000000328287207 */ /* 0x000fc60006000000 */
[----:B------:R3:W-:Y:S04]  /*23df0*/  STL [R1+0x464], R2 ;  /* 0x0004640201007387 */ /* 0x0007e80000100800 */
.L_x_552:
[----:B------:R4:W-:Y:S01]  /*23e00*/  STL [R1+0x468], R40 ;  /* 0x0004682801007387 */ /* 0x0009e20000100800 */
[----:B------:R-:W-:-:S13]  /*23e10*/  LOP3.LUT P0, RZ, R0, 0xff, RZ, 0xc0, !PT ;  /* 0x000000ff00ff7812 */ /* 0x000fda000780c0ff */
[----:B----4-:R-:W-:Y:S05]  /*23e20*/  @P0 BRA `(.L_x_555) ;  /* 0xfffffdd400540947 */ /* 0x010fea000383ffff */
[----:B------:R-:W-:Y:S05]  /*23e30*/  EXIT ;  /* 0x000000000000794d */ /* 0x000fea0003800000 */
.L_x_7:
[----:B------:R-:W2:Y:S01]  /*23e40*/  LDL R163, [R1+0x460] ;  /* 0x0004600001a37983 */ /* 0x000ea20000100800 */
[----:B------:R-:W-:-:S03]  /*23e50*/  ULDC.64 UR4, c[0x0][0x650] ;  /* 0x0001940000047ab9 */ /* 0x000fc60000000a00 */
[----:B------:R-:W3:Y:S01]  /*23e60*/  LDL R162, [R1+0x45c] ;  /* 0x00045c0001a27983 */ /* 0x000ee20000100800 */
[----:B------:R-:W-:Y:S01]  /*23e70*/  PRMT R6, RZ, 0x7610, R6 ;  /* 0x00007610ff067816 */ /* 0x000fe20000000006 */
[----:B------:R-:W-:Y:S02]  /*23e80*/  IMAD.MOV.U32 R5, RZ, RZ, -0x1 ;  /* 0xffffffffff057424 */ /* 0x000fe400078e00ff */
[----:B------:R-:W-:Y:S02]  /*23e90*/  IMAD.MOV.U32 R4, RZ, RZ, -0x1 ;  /* 0xffffffffff047424 */ /* 0x000fe400078e00ff */
[----:B0-----:R-:W-:Y:S01]  /*23ea0*/  IMAD.MOV.U32 R10, RZ, RZ, -0x1 ;  /* 0xffffffffff0a7424 */ /* 0x001fe200078e00ff */
[----:B--2---:R-:W-:-:S04]  /*23eb0*/  ISETP.GE.U32.AND P0, PT, R163, UR4, PT ;  /* 0x00000004a3007c0c */ /* 0x004fc8000bf06070 */
[----:B---3--:R-:W-:-:S13]  /*23ec0*/  ISETP.GE.U32.AND.EX P0, PT, R162, UR5, PT, P0 ;  /* 0x00000005a2007c0c */ /* 0x008fda000bf06100 */
[----:B------:R-:W-:Y:S05]  /*23ed0*/  @P0 BRA `(.L_x_556) ;  /* 0x00000004002c0947 */ /* 0x000fea0003800000 */
[----:B------:R-:W0:Y:S01]  /*23ee0*/  LDC.64 R14, c[0x0][0x628] ;  /* 0x00018a00ff0e7b82 */ /* 0x000e220000000a00 */
[----:B------:R-:W-:Y:S02]  /*23ef0*/  IMAD.MOV.U32 R8, RZ, RZ, R163 ;  /* 0x000000ffff087224 */ /* 0x000fe400078e00a3 */
[----:B------:R-:W-:-:S05]  /*23f00*/  IMAD.MOV.U32 R9, RZ, RZ, R162 ;  /* 0x000000ffff097224 */ /* 0x000fca00078e00a2 */
[----:B------:R-:W1:Y:S08]  /*23f10*/  LDC R10, c[0x0][0x630] ;  /* 0x00018c00ff0a7b82 */ /* 0x000e700000000800 */
[----:B------:R-:W2:Y:S01]  /*23f20*/  LDC.64 R16, c[0x0][0x620] ;  /* 0x00018800ff107b82 */ /* 0x000ea20000000a00 */
[----:B0-----:R-:W-:-:S04]  /*23f30*/  ISETP.NE.U32.AND P0, PT, R14, RZ, PT ;  /* 0x000000ff0e00720c */ /* 0x001fc80003f05070 */
[----:B------:R-:W-:-:S13]  /*23f40*/  ISETP.NE.AND.EX P0, PT, R15, RZ, PT, P0 ;  /* 0x000000ff0f00720c */ /* 0x000fda0003f05300 */
[----:B-12---:R-:W-:Y:S05]  /*23f50*/  @!P0 BRA `(.L_x_557) ;  /* 0x0000000000288947 */ /* 0x006fea0003800000 */
[----:B------:R-:W0:Y:S02]  /*23f60*/  LDC R4, c[0x0][0x634] ;  /* 0x00018d00ff047b82 */ /* 0x000e240000000800 */
[----:B0-----:R-:W-:-:S05]  /*23f70*/  IADD3 R9, P0, R163, R4, RZ ;  /* 0x00000004a3097210 */ /* 0x001fca0007f1e0ff */
        /* <DEDUP_REMOVED lines=8> */
.L_x_557:
[----:B------:R-:W0:Y:S01]  /*24000*/  LDC.64 R20, c[0x0][0x640] ;  /* 0x00019000ff147b82 */ /* 0x000e220000000a00 */
[-CC-:B------:R-:W-:Y:S02]  /*24010*/  SHF.R.U64 R14, R8, R10.reuse, R9.reuse ;  /* 0x0000000a080e7219 */ /* 0x180fe40000001209 */
[----:B------:R-:W-:Y:S02]  /*24020*/  SHF.R.U32.HI R4, RZ, R10, R9 ;  /* 0x0000000aff047219 */ /* 0x000fe40000011609 */
[----:B------:R-:W-:-:S03]  /*24030*/  IADD3 R7, P0, RZ, -R14, RZ ;  /* 0x8000000eff077210 */ /* 0x000fc60007f1e0ff */
[----:B------:R-:W1:Y:S02]  /*24040*/  LDC R8, c[0x0][0x618] ;  /* 0x00018600ff087b82 */ /* 0x000e640000000800 */
[----:B------:R-:W-:Y:S02]  /*24050*/  IMAD.X R5, RZ, RZ, ~R4, P0 ;  /* 0x000000ffff057224 */ /* 0x000fe400000e0e04 */
[----:B------:R-:W-:Y:S02]  /*24060*/  IMAD.MOV.U32 R4, RZ, RZ, R163 ;  /* 0x000000ffff047224 */ /* 0x000fe400078e00a3 */
[-C--:B------:R-:W-:Y:S02]  /*24070*/  IMAD R6, R5, R16.reuse, RZ ;  /* 0x0000001005067224 */ /* 0x080fe400078e02ff */
[----:B------:R-:W2:Y:S01]  /*24080*/  LDC R18, c[0x0][0x608] ;  /* 0x00018200ff127b82 */ /* 0x000ea20000000800 */
[----:B------:R-:W-:Y:S02]  /*24090*/  IMAD.MOV.U32 R5, RZ, RZ, R162 ;  /* 0x000000ffff057224 */ /* 0x000fe400078e00a2 */
[----:B------:R-:W-:-:S05]  /*240a0*/  IMAD.WIDE.U32 R4, R7, R16, R4 ;  /* 0x0000001007047225 */ /* 0x000fca00078e0004 */
[----:B------:R-:W3:Y:S01]  /*240b0*/  LDC R19, c[0x0][0x658] ;  /* 0x00019600ff137b82 */ /* 0x000ee20000000800 */
[----:B------:R-:W-:Y:S01]  /*240c0*/  IMAD R7, R7, R17, R6 ;  /* 0x0000001107077224 */ /* 0x000fe200078e0206 */
[----:B0-----:R-:W-:Y:S01]  /*240d0*/  ISETP.NE.U32.AND P0, PT, R20, RZ, PT ;  /* 0x000000ff1400720c */ /* 0x001fe20003f05070 */
[----:B------:R-:W-:Y:S02]  /*240e0*/  IMAD.MOV.U32 R6, RZ, RZ, -0x1 ;  /* 0xffffffffff067424 */ /* 0x000fe400078e00ff */
[----:B------:R-:W-:Y:S01]  /*240f0*/  IMAD.IADD R5, R5, 0x1, R7 ;  /* 0x0000000105057824 */ /* 0x000fe200078e0207 */
[----:B------:R-:W-:Y:S02]  /*24100*/  ISETP.NE.AND.EX P0, PT, R21, RZ, PT, P0 ;  /* 0x000000ff1500720c */ /* 0x000fe40003f05300 */
[----:B------:R-:W0:Y:S02]  /*24110*/  LDC R17, c[0x0][0x600] ;  /* 0x00018000ff117b82 */ /* 0x000e240000000800 */
[----:B-1----:R-:W-:-:S02]  /*24120*/  SHF.R.U64 R10, R4, R8, R5 ;  /* 0x00000008040a7219 */ /* 0x002fc40000001205 */
[----:B------:R-:W-:-:S04]  /*24130*/  SHF.R.U32.HI R5, RZ, R8, R5 ;  /* 0x00000008ff057219 */ /* 0x000fc80000011605 */
[----:B------:R-:W1:Y:S01]  /*24140*/  LDC R22, c[0x0][0x648] ;  /* 0x00019200ff167b82 */ /* 0x000e620000000800 */
[-CC-:B--2---:R-:W-:Y:S02]  /*24150*/  SHF.R.U64 R15, R10, R18.reuse, R5.reuse ;  /* 0x000000120a0f7219 */ /* 0x184fe40000001205 */
[----:B------:R-:W-:Y:S01]  /*24160*/  SHF.R.U32.HI R4, RZ, R18, R5 ;  /* 0x00000012ff047219 */ /* 0x000fe20000011605 */
[----:B------:R-:W-:-:S04]  /*24170*/  IMAD.MOV.U32 R18, RZ, RZ, 0x1 ;  /* 0x00000001ff127424 */ /* 0x000fc800078e00ff */
[----:B------:R-:W2:Y:S01]  /*24180*/  LDC R23, c[0x0][0x638] ;  /* 0x00018e00ff177b82 */ /* 0x000ea20000000800 */
[-CC-:B---3--:R-:W-:Y:S02]  /*24190*/  SHF.R.U64 R16, R15, R19.reuse, R4.reuse ;  /* 0x000000130f107219 */ /* 0x188fe40000001204 */
[-C--:B------:R-:W-:Y:S02]  /*241a0*/  SHF.L.U32 R6, R6, R19.reuse, RZ ;  /* 0x0000001306067219 */ /* 0x080fe400000006ff */
[----:B------:R-:W-:Y:S01]  /*241b0*/  SHF.R.U32.HI R5, RZ, R19, R4 ;  /* 0x00000013ff057219 */ /* 0x000fe20000011604 */
[----:B------:R-:W-:Y:S01]  /*241c0*/  IMAD.MOV.U32 R4, RZ, RZ, R16 ;  /* 0x000000ffff047224 */ /* 0x000fe200078e0010 */
[----:B------:R-:W-:Y:S01]  /*241d0*/  LOP3.LUT R24, RZ, R6, RZ, 0x33, !PT ;  /* 0x00000006ff187212 */ /* 0x000fe200078e33ff */
[----:B------:R-:W3:Y:S01]  /*241e0*/  LDC R25, c[0x0][0x610] ;  /* 0x00018400ff197b82 */ /* 0x000ee20000000800 */
[----:B------:R-:W-:Y:S05]  /*241f0*/  @!P0 BRA `(.L_x_558) ;  /* 0x0000000000288947 */ /* 0x000fea0003800000 */
        /* <DEDUP_REMOVED lines=10> */
.L_x_558:
[----:B-1----:R-:W-:Y:S01]  /*242a0*/  SHF.R.U64 R4, R4, R22, R5 ;  /* 0x0000001604047219 */ /* 0x002fe20000001205 */
[----:B0-----:R-:W-:Y:S01]  /*242b0*/  VIADD R7, R17, 0xffffffff ;  /* 0xffffffff11077836 */ /* 0x001fe20000000000 */
[----:B------:R-:W-:Y:S01]  /*242c0*/  SHF.L.U32 R18, R18, R19, RZ ;  /* 0x0000001312127219 */ /* 0x000fe200000006ff */
[----:B------:R-:W-:Y:S01]  /*242d0*/  @P4 IMAD R0, R11, R12, R2 ;  /* 0x0000000c0b004224 */ /* 0x000fe200078e0202 */
[----:B------:R-:W-:Y:S01]  /*242e0*/  LOP3.LUT R3, R15, R24, RZ, 0xc0, !PT ;  /* 0x000000180f037212 */ /* 0x000fe200078ec0ff */
[----:B------:R-:W-:Y:S01]  /*242f0*/  IMAD.MOV R5, RZ, RZ, -R4 ;  /* 0x000000ffff057224 */ /* 0x000fe200078e0a04 */
[----:B------:R-:W-:Y:S01]  /*24300*/  LOP3.LUT R7, R10, R7, RZ, 0xc0, !PT ;  /* 0x000000070a077212 */ /* 0x000fe200078ec0ff */
[----:B------:R-:W-:Y:S02]  /*24310*/  IMAD.MOV.U32 R6, RZ, RZ, 0x1 ;  /* 0x00000001ff067424 */ /* 0x000fe400078e00ff */
[----:B------:R-:W-:Y:S02]  /*24320*/  IMAD R3, R18, R4, R3 ;  /* 0x0000000412037224 */ /* 0x000fe400078e0203 */
[----:B--2---:R-:W-:-:S02]  /*24330*/  IMAD R2, R5, R23, R16 ;  /* 0x0000001705027224 */ /* 0x004fc400078e0210 */
[----:B---3--:R-:W-:Y:S02]  /*24340*/  IMAD R0, R3, R25, R0 ;  /* 0x0000001903007224 */ /* 0x008fe400078e0200 */
[----:B------:R-:W-:Y:S02]  /*24350*/  IMAD R5, R2, R17, R7 ;  /* 0x0000001102057224 */ /* 0x000fe400078e0207 */
[----:B------:R-:W-:-:S03]  /*24360*/  IMAD.MOV.U32 R10, RZ, RZ, R14 ;  /* 0x000000ffff0a7224 */ /* 0x000fc600078e000e */
[----:B------:R-:W-:Y:S02]  /*24370*/  SEL R4, R5, R0, !P4 ;  /* 0x0000000005047207 */ /* 0x000fe40006000000 */
[----:B------:R-:W-:-:S07]  /*24380*/  SEL R5, R0, R5, !P4 ;  /* 0x0000000500057207 */ /* 0x000fce0006000000 */
.L_x_556:
[----:B------:R-:W-:-:S08]  /*24390*/  NOP ;  /* 0x0000000000007918 */ /* 0x000fd00000000000 */
[----:B------:R-:W0:-:S00]  /*243a0*/  USETMAXREG.DEALLOC.CTAPOOL 0x18 ;  /* 0x00000018000079c8 */ /* 0x000e0000080e0500 */
[----:B------:R-:W-:-:S13]  /*243b0*/  ISETP.NE.AND P0, PT, RZ, UR8, PT ;  /* 0x00000008ff007c0c */ /* 0x000fda000bf05270 */
[----:B------:R-:W-:Y:S05]  /*243c0*/  @P0 EXIT ;  /* 0x000000000000094d */ /* 0x000fea0003800000 */
[----:B0-----:R-:W-:Y:S01]  /*243d0*/  LOP3.LUT P0, RZ, R6, 0xff, RZ, 0xc0, !PT ;  /* 0x000000ff06ff7812 */ /* 0x001fe2000780c0ff */
[----:B------:R-:W-:Y:S02]  /*243e0*/  IMAD.MOV.U32 R6, RZ, RZ, 0x1 ;  /* 0x00000001ff067424 */ /* 0x000fe400078e00ff */
[----:B------:R-:W-:-:S10]  /*243f0*/  IMAD.MOV.U32 R7, RZ, RZ, RZ ;  /* 0x000000ffff077224 */ /* 0x000fd400078e00ff */
[----:B------:R-:W-:Y:S05]  /*24400*/  @!P0 BRA `(.L_x_559) ;  /* 0x0000000c00588947 */ /* 0x000fea0003800000 */
[----:B------:R-:W0:Y:S01]  /*24410*/  LDC R0, c[0x0][0x28c] ;  /* 0x0000a300ff007b82 */ /* 0x000e220000000800 */
[----:B------:R-:W-:Y:S01]  /*24420*/  ULDC UR6, c[0x0][0x658] ;  /* 0x0001960000067ab9 */ /* 0x000fe20000000800 */
[----:B------:R-:W-:Y:S01]  /*24430*/  UMOV UR9, 0xffffffff ;  /* 0xffffffff00097882 */ /* 0x000fe20000000000 */
[----:B------:R-:W-:Y:S01]  /*24440*/  ULDC UR8, c[0x0][0xc] ;  /* 0x0000030000087ab9 */ /* 0x000fe20000000800 */
[----:B------:R-:W-:Y:S01]  /*24450*/  USHF.L.U32 UR11, UR9, UR6, URZ ;  /* 0x00000006090b7299 */ /* 0x000fe2000800063f */
[----:B------:R-:W-:Y:S01]  /*24460*/  BSSY B0, `(.L_x_559) ;  /* 0x00000d0000007945 */ /* 0x000fe20003800000 */
[----:B------:R-:W-:Y:S01]  /*24470*/  UMOV UR10, 0x1 ;  /* 0x00000001000a7882 */ /* 0x000fe20000000000 */
[----:B------:R-:W-:Y:S01]  /*24480*/  ULDC UR9, c[0x0][0x10] ;  /* 0x0000040000097ab9 */ /* 0x000fe20000000800 */
[----:B------:R-:W1:Y:S01]  /*24490*/  S2UR UR4, SR_CgaCtaId ;  /* 0x00000000000479c3 */ /* 0x000e620000008800 */
[----:B------:R-:W-:Y:S01]  /*244a0*/  UIMAD.WIDE.U32 UR8, UR8, UR9, URZ ;  /* 0x00000009080872a5 */ /* 0x000fe2000f8e003f */
[----:B------:R-:W-:Y:S01]  /*244b0*/  IMAD.MOV.U32 R9, RZ, RZ, 0x1 ;  /* 0x00000001ff097424 */ /* 0x000fe200078e00ff */
[----:B------:R-:W-:Y:S01]  /*244c0*/  USHF.L.U32 UR6, UR10, UR6, URZ ;  /* 0x000000060a067299 */ /* 0x000fe2000800063f */
[----:B------:R-:W-:Y:S01]  /*244d0*/  IMAD.MOV.U32 R6, RZ, RZ, 0x1 ;  /* 0x00000001ff067424 */ /* 0x000fe200078e00ff */
[----:B------:R-:W-:Y:S01]  /*244e0*/  ULDC UR5, c[0x0][0x600] ;  /* 0x0001800000057ab9 */ /* 0x000fe20000000800 */
[----:B------:R-:W-:Y:S01]  /*244f0*/  ULDC UR10, c[0x0][0x14] ;  /* 0x00000500000a7ab9 */ /* 0x000fe20000000800 */
[----:B------:R-:W-:Y:S01]  /*24500*/  IMAD.MOV.U32 R7, RZ, RZ, RZ ;  /* 0x000000ffff077224 */ /* 0x000fe200078e00ff */
[----:B------:R-:W-:-:S02]  /*24510*/  UIMAD.WIDE.U32 UR24, UR8, UR10, URZ ;  /* 0x0000000a081872a5 */ /* 0x000fc4000f8e003f */
[----:B------:R-:W-:Y:S02]  /*24520*/  UIMAD UR18, UR9, UR10, URZ ;  /* 0x0000000a091272a4 */ /* 0x000fe4000f8e023f */
[----:B------:R-:W-:Y:S02]  /*24530*/  ULOP3.LUT UR23, UR13, 0x2, URZ, 0xfc, !UPT ;  /* 0x000000020d177892 */ /* 0x000fe4000f8efc3f */
[----:B------:R-:W-:Y:S01]  /*24540*/  UIADD3 UR5, UR5, -0x1, URZ ;  /* 0xffffffff05057890 */ /* 0x000fe2000fffe03f */
[----:B0-----:R-:W-:Y:S01]  /*24550*/  VIADD R0, R0, 0x3f ;  /* 0x0000003f00007836 */ /* 0x001fe20000000000 */
[----:B------:R-:W-:Y:S02]  /*24560*/  ULOP3.LUT UR20, URZ, UR11, URZ, 0x33, !UPT ;  /* 0x0000000b3f147292 */ /* 0x000fe4000f8e333f */
[----:B------:R-:W-:Y:S02]  /*24570*/  UIADD3 UR18, UR25, UR18, URZ ;  /* 0x0000001219127290 */ /* 0x000fe4000fffe03f */
[----:B------:R-:W-:Y:S01]  /*24580*/  SHF.R.S32.HI R3, RZ, 0x1f, R0 ;  /* 0x0000001fff037819 */ /* 0x000fe20000011400 */
[----:B------:R-:W-:Y:S01]  /*24590*/  ULDC.64 UR26, c[0x0][0x198] ;  /* 0x00006600001a7ab9 */ /* 0x000fe20000000a00 */
[----:B-1----:R-:W-:-:S02]  /*245a0*/  USHF.L.U32 UR7, UR4, 0x6, URZ ;  /* 0x0000000604077899 */ /* 0x002fc4000800063f */
[----:B------:R-:W-:Y:S01]  /*245b0*/  LEA.HI R0, R3, R0, RZ, 0x6 ;  /* 0x0000000003007211 */ /* 0x000fe200078f30ff */
[----:B------:R-:W-:Y:S02]  /*245c0*/  USHF.L.U32 UR4, UR4, 0xc, URZ ;  /* 0x0000000c04047899 */ /* 0x000fe4000800063f */
[----:B------:R-:W-:Y:S01]  /*245d0*/  ULOP3.LUT UR7, UR7, 0xc0, URZ, 0xc0, !UPT ;  /* 0x000000c007077892 */ /* 0x000fe2000f8ec03f */
[----:B------:R-:W-:-:S05]  /*245e0*/  SHF.R.S32.HI R0, RZ, 0x6, R0 ;  /* 0x00000006ff007819 */ /* 0x000fca0000011400 */
[----:B------:R-:W-:-:S07]  /*245f0*/  VIADD R15, R0, 0x1 ;  /* 0x00000001000f7836 */ /* 0x000fce0000000000 */
.L_x_570:
[----:B------:R-:W-:-:S03]  /*24600*/  UMOV UR8, 0xffffffff ;  /* 0xffffffff00087882 */ /* 0x000fc60000000000 */
[----:B------:R-:W-:Y:S05]  /*24610*/  BRA.DIV UR8, `(.L_x_560) ;  /* 0x00000012083c7947 */ /* 0x000fea000b800000 */
[----:B------:R-:W-:-:S13]  /*24620*/  ELECT P0, URZ, PT ;  /* 0x00000000003f782f */ /* 0x000fda0003800000 */
.L_x_584:
[----:B------:R-:W0:Y:S01]  /*24630*/  LDC R2, c[0x0][0x28c] ;  /* 0x0000a300ff027b82 */ /* 0x000e220000000800 */
[----:B------:R-:W-:Y:S01]  /*24640*/  BSSY B1, `(.L_x_561) ;  /* 0x0000039000017945 */ /* 0x000fe20003800000 */
[----:B0-----:R-:W-:-:S13]  /*24650*/  ISETP.LT.OR P0, PT, R2, 0x1, !P0 ;  /* 0x000000010200780c */ /* 0x001fda0004701670 */
[----:B------:R-:W-:Y:S05]  /*24660*/  @P0 BRA `(.L_x_562) ;  /* 0x0000000000d80947 */ /* 0x000fea0003800000 */
[----:B------:R-:W-:Y:S01]  /*24670*/  IMAD.SHL.U32 R5, R5, 0x100, RZ ;  /* 0x0000010005057824 */ /* 0x000fe200078e00ff */
[----:B------:R-:W-:Y:S01]  /*24680*/  LEA R4, R4, UR7, 0x8 ;  /* 0x0000000704047c11 */ /* 0x000fe2000f8e40ff */
[----:B------:R-:W-:Y:S02]  /*24690*/  IMAD.MOV.U32 R13, RZ, RZ, RZ ;  /* 0x000000ffff0d7224 */ /* 0x000fe400078e00ff */
[----:B------:R-:W-:Y:S02]  /*246a0*/  IMAD.MOV.U32 R2, RZ, RZ, R15 ;  /* 0x000000ffff027224 */ /* 0x000fe400078e000f */
[----:B------:R-:W-:Y:S02]  /*246b0*/  IMAD.MOV.U32 R3, RZ, RZ, R6 ;  /* 0x000000ffff037224 */ /* 0x000fe400078e0006 */
[----:B------:R-:W-:-:S07]  /*246c0*/  IMAD.MOV.U32 R8, RZ, RZ, R7 ;  /* 0x000000ffff087224 */ /* 0x000fce00078e0007 */
.L_x_565:
[----:B------:R-:W0:Y:S01]  /*246d0*/  S2R R12, SR_CgaCtaId ;  /* 0x00000000000c7919 */ /* 0x000e220000008800 */
[----:B------:R-:W-:Y:S01]  /*246e0*/  MOV R11, 0x400 ;  /* 0x00000400000b7802 */ /* 0x000fe20000000f00 */
[----:B------:R-:W1:Y:S03]  /*246f0*/  S2R R14, SR_TID.X ;  /* 0x00000000000e7919 */ /* 0x000e660000002100 */
[----:B0-----:R-:W-:Y:S02]  /*24700*/  LEA R17, R12, R11, 0x18 ;  /* 0x0000000b0c117211 */ /* 0x001fe400078ec0ff */
[----:B------:R-:W-:Y:S02]  /*24710*/  SHF.L.U32 R11, R3, 0x1f, RZ ;  /* 0x0000001f030b7819 */ /* 0x000fe400000006ff */
[----:B-1----:R-:W-:Y:S01]  /*24720*/  LOP3.LUT P1, RZ, R14, 0x7f, RZ, 0xc0, !PT ;  /* 0x0000007f0eff7812 */ /* 0x002fe2000782c0ff */
[----:B------:R-:W-:-:S04]  /*24730*/  IMAD R12, R8, 0x8, R17 ;  /* 0x00000008080c7824 */ /* 0x000fc800078e0211 */
[----:B------:R-:W0:Y:S02]  /*24740*/  SYNCS.PHASECHK.TRANS64.TRYWAIT P0, [R12+URZ+0x38], R11 ;  /* 0x0000380b0c0075a7 */ /* 0x000e24000800017f */
[----:B0-----:R-:W-:Y:S06]  /*24750*/  @!P0 BRA `(.L_x_563) ;  /* 0x00000010000c8947 */ /* 0x001fec0003800000 */
.L_x_585:
[----:B0-----:R-:W0:Y:S01]  /*24760*/  @!P1 LDC R11, c[0x0][0x500] ;  /* 0x00014000ff0b9b82 */ /* 0x001e220000000800 */
[----:B------:R-:W-:-:S04]  /*24770*/  UPRMT UR8, UR23, 0x9910, URZ ;  /* 0x0000991017087896 */ /* 0x000fc8000800003f */
[----:B------:R-:W-:-:S06]  /*24780*/  UISETP.NE.AND UP0, UPT, UR8, 0x2, UPT ;  /* 0x000000020800788c */ /* 0x000fcc000bf05270 */
[----:B------:R-:W-:Y:S01]  /*24790*/  PLOP3.LUT P0, PT, PT, PT, UP0, 0x80, 0x0 ;  /* 0x000000000000781c */ /* 0x000fe20003f0f008 */
[----:B0-----:R0:W-:-:S12]  /*247a0*/  @!P1 SYNCS.ARRIVE.TRANS64 RZ, [R12+URZ], R11 ;  /* 0x0000000b0cff99a7 */ /* 0x0011d8000800003f */
[----:B------:R-:W-:Y:S05]  /*247b0*/  @P0 BRA `(.L_x_564) ;  /* 0x0000000000040947 */ /* 0x000fea0003800000 */
[----:B------:R-:W-:Y:S01]  /*247c0*/  BPT.TRAP 0x1 ;  /* 0x000000040000795c */ /* 0x000fe20000300000 */
.L_x_564:
[----:B------:R-:W-:Y:S01]  /*247d0*/  R2UR UR8, R8 ;  /* 0x00000000080872ca */ /* 0x000fe200000e0000 */
[----:B------:R-:W-:Y:S01]  /*247e0*/  VIADD R2, R2, 0xffffffff ;  /* 0xffffffff02027836 */ /* 0x000fe20000000000 */
[----:B------:R-:W-:Y:S01]  /*247f0*/  R2UR UR19, R17 ;  /* 0x00000000111372ca */ /* 0x000fe200000e0000 */
[----:B------:R-:W-:Y:S01]  /*24800*/  UIADD3 UR14, UP0, UR26, 0xf0, URZ ;  /* 0x000000f01a0e7890 */ /* 0x000fe2000ff1e03f */
[----:B------:R-:W-:Y:S01]  /*24810*/  R2UR UR21, R5 ;  /* 0x00000000051572ca */ /* 0x000fe200000e0000 */
[----:B------:R-:W-:Y:S01]  /*24820*/  UIADD3 UR28, UP1, UR26, 0x1f0, URZ ;  /* 0x000001f01a1c7890 */ /* 0x000fe2000ff3e03f */
[----:B------:R-:W-:Y:S01]  /*24830*/  R2UR UR9, R12 ;  /* 0x000000000c0972ca */ /* 0x000fe200000e0000 */
[----:B------:R-:W-:Y:S01]  /*24840*/  UIADD3.X UR15, URZ, UR27, URZ, UP0, !UPT ;  /* 0x0000001b3f0f7290 */ /* 0x000fe200087fe43f */
[C---:B------:R-:W-:Y:S01]  /*24850*/  R2UR UR10, R13.reuse ;  /* 0x000000000d0a72ca */ /* 0x040fe200000e0000 */
[----:B------:R-:W-:Y:S01]  /*24860*/  VIADD R8, R8, 0x1 ;  /* 0x0000000108087836 */ /* 0x000fe20000000000 */
[----:B------:R-:W-:Y:S01]  /*24870*/  R2UR UR12, R10 ;  /* 0x000000000a0c72ca */ /* 0x000fe200000e0000 */
[----:B------:R-:W-:Y:S01]  /*24880*/  UIADD3.X UR29, URZ, UR27, URZ, UP1, !UPT ;  /* 0x0000001b3f1d7290 */ /* 0x000fe20008ffe43f */
[----:B------:R-:W-:Y:S01]  /*24890*/  R2UR UR22, R4 ;  /* 0x00000000041672ca */ /* 0x000fe200000e0000 */
[----:B------:R-:W-:Y:S01]  /*248a0*/  USHF.L.U32 UR8, UR8, 0xe, URZ ;  /* 0x0000000e08087899 */ /* 0x000fe2000800063f */
[----:B------:R-:W-:Y:S01]  /*248b0*/  ISETP.GT.AND P1, PT, R2, 0x1, PT ;  /* 0x000000010200780c */ /* 0x000fe20003f24270 */
[----:B------:R-:W-:Y:S01]  /*248c0*/  UMOV UR16, 0x0 ;  /* 0x0000000000107882 */ /* 0x000fe20000000000 */
[----:B------:R-:W-:Y:S01]  /*248d0*/  UMOV UR17, 0x10000000 ;  /* 0x1000000000117882 */ /* 0x000fe20000000000 */
[----:B------:R-:W-:Y:S01]  /*248e0*/  ULOP3.LUT UR11, UR8, 0x3000, UR4, 0xf8, !UPT ;  /* 0x00003000080b7892 */ /* 0x000fe2000f8ef804 */
[C---:B------:R-:W-:Y:S01]  /*248f0*/  ISETP.NE.AND P0, PT, R8.reuse, 0x7, PT ;  /* 0x000000070800780c */ /* 0x040fe20003f05270 */
[----:B------:R-:W-:Y:S01]  /*24900*/  UIADD3 UR8, UR19, 0x180, UR8 ;  /* 0x0000018013087890 */ /* 0x000fe2000fffe008 */
[----:B------:R-:W-:Y:S01]  /*24910*/  VIADD R13, R13, 0x40 ;  /* 0x000000400d0d7836 */ /* 0x000fe20000000000 */
[----:B------:R-:W-:Y:S01]  /*24920*/  UIADD3 UR19, UR19, 0x1c180, UR11 ;  /* 0x0001c18013137890 */ /* 0x000fe2000fffe00b */
[----:B0-----:R-:W-:Y:S01]  /*24930*/  SEL R12, RZ, 0x1, P0 ;  /* 0x00000001ff0c7807 */ /* 0x001fe20000000000 */
[----:B------:R-:W-:Y:S01]  /*24940*/  UMOV UR30, 0xf0000 ;  /* 0x000f0000001e7882 */ /* 0x000fe20000000000 */
[----:B------:R-:W-:Y:S01]  /*24950*/  UMOV UR11, UR21 ;  /* 0x00000015000b7c82 */ /* 0x000fe20008000000 */
[----:B------:R-:W-:-:S02]  /*24960*/  SEL R8, R8, RZ, P0 ;  /* 0x000000ff08087207 */ /* 0x000fc40000000000 */
[----:B------:R-:W-:Y:S01]  /*24970*/  LOP3.LUT R3, R3, R12, RZ, 0x3c, !PT ;  /* 0x0000000c03037212 */ /* 0x000fe200078e3cff */
[----:B------:R0:W-:Y:S02]  /*24980*/  UTMALDG.3D [UR8], [UR14], desc[UR16] ;  /* 0x000010080e0075b4 */ /* 0x0001e40008011000 */
[----:B0-----:R-:W-:Y:S01]  /*24990*/  UMOV UR8, UR19 ;  /* 0x0000001300087c82 */ /* 0x001fe20008000000 */
[----:B------:R-:W-:Y:S02]  /*249a0*/  UMOV UR11, UR22 ;  /* 0x00000016000b7c82 */ /* 0x000fe40008000000 */
[----:B------:R0:W-:Y:S02]  /*249b0*/  UTMALDG.3D.MULTICAST [UR8], [UR28], UR30, desc[UR16] ;  /* 0x000010081c0073b4 */ /* 0x0001e4000801181e */
[----:B0-----:R-:W-:Y:S05]  /*249c0*/  @P1 BRA `(.L_x_565) ;  /* 0xfffffffc00401947 */ /* 0x001fea000383ffff */
.L_x_562:
[----:B------:R-:W-:Y:S05]  /*249d0*/  BSYNC B1 ;  /* 0x0000000000017941 */ /* 0x000fea0003800000 */
.L_x_561:
[----:B------:R-:W2:Y:S01]  /*249e0*/  LDL.LU R16, [R1+0x45c] ;  /* 0x00045c0001107983 */ /* 0x000ea20000300800 */
[----:B------:R-:W-:Y:S01]  /*249f0*/  LOP3.LUT P1, RZ, R9, 0xff, RZ, 0xc0, !PT ;  /* 0x000000ff09ff7812 */ /* 0x000fe2000782c0ff */
[----:B------:R-:W-:Y:S01]  /*24a00*/  IMAD.IADD R4, R0, 0x1, R7 ;  /* 0x0000000100047824 */ /* 0x000fe200078e0207 */
[----:B------:R-:W-:Y:S01]  /*24a10*/  ULDC.64 UR8, c[0x0][0x650] ;  /* 0x0001940000087ab9 */ /* 0x000fe20000000a00 */
[----:B------:R-:W3:Y:S01]  /*24a20*/  LDL.LU R14, [R1+0x460] ;  /* 0x00046000010e7983 */ /* 0x000ee20000300800 */
[----:B------:R-:W-:Y:S01]  /*24a30*/  BSSY B1, `(.L_x_566) ;  /* 0x0000070000017945 */ /* 0x000fe20003800000 */
[C---:B------:R-:W-:Y:S01]  /*24a40*/  IMAD.WIDE.U32 R2, R4.reuse, 0x24924925, RZ ;  /* 0x2492492504027825 */ /* 0x040fe200078e00ff */
[C---:B------:R-:W-:Y:S02]  /*24a50*/  ISETP.GT.U32.AND P0, PT, R4.reuse, 0x6, PT ;  /* 0x000000060400780c */ /* 0x040fe40003f04070 */
[----:B------:R-:W-:Y:S01]  /*24a60*/  PRMT R9, RZ, 0x7610, R9 ;  /* 0x00007610ff097816 */ /* 0x000fe20000000009 */
[----:B------:R-:W-:Y:S01]  /*24a70*/  IMAD.IADD R2, R4, 0x1, -R3 ;  /* 0x0000000104027824 */ /* 0x000fe200078e0a03 */
[----:B------:R-:W-:Y:S01]  /*24a80*/  ISETP.LT.U32.AND P0, PT, R0, 0x7, P0 ;  /* 0x000000070000780c */ /* 0x000fe20000701070 */
[----:B------:R-:W-:-:S02]  /*24a90*/  IMAD.MOV.U32 R5, RZ, RZ, -0x1 ;  /* 0xffffffffff057424 */ /* 0x000fc400078e00ff */
[----:B------:R-:W0:Y:S01]  /*24aa0*/  @P1 S2R R8, SR_CgaCtaId ;  /* 0x0000000000081919 */ /* 0x000e220000008800 */
[----:B------:R-:W-:Y:S01]  /*24ab0*/  LEA.HI R2, R2, R3, RZ, 0x1f ;  /* 0x0000000302027211 */ /* 0x000fe200078ff8ff */
[----:B------:R-:W-:Y:S01]  /*24ac0*/  IMAD.MOV.U32 R10, RZ, RZ, -0x1 ;  /* 0xffffffffff0a7424 */ /* 0x000fe200078e00ff */
[----:B------:R-:W-:Y:S02]  /*24ad0*/  @P1 MOV R3, 0x400 ;  /* 0x0000040000031802 */ /* 0x000fe40000000f00 */
[--C-:B------:R-:W-:Y:S02]  /*24ae0*/  SHF.R.U32.HI R7, RZ, 0x2, R2.reuse ;  /* 0x00000002ff077819 */ /* 0x100fe40000011602 */
[----:B------:R-:W-:Y:S02]  /*24af0*/  PRMT R2, RZ, 0x7610, R2 ;  /* 0x00007610ff027816 */ /* 0x000fe40000000002 */
[----:B0-----:R-:W-:-:S04]  /*24b00*/  @P1 LEA R3, R8, R3, 0x18 ;  /* 0x0000000308031211 */ /* 0x001fc800078ec0ff */
[----:B------:R0:W-:Y:S01]  /*24b10*/  @P1 SYNCS.ARRIVE.TRANS64.A1T0 RZ, [R3+URZ+0x88], RZ ;  /* 0x000088ff03ff19a7 */ /* 0x0001e2000810003f */
[----:B------:R-:W-:Y:S02]  /*24b20*/  ISETP.GE.U32.AND P1, PT, R0, 0x7, PT ;  /* 0x000000070000780c */ /* 0x000fe40003f26070 */
[----:B0-----:R-:W-:-:S04]  /*24b30*/  SEL R3, RZ, 0x1, !P0 ;  /* 0x00000001ff037807 */ /* 0x001fc80004000000 */
[----:B------:R-:W-:-:S07]  /*24b40*/  LOP3.LUT R6, R6, R3, RZ, 0x3c, !PT ;  /* 0x0000000306067212 */ /* 0x000fce00078e3cff */
[----:B------:R-:W-:Y:S01]  /*24b50*/  @P1 LOP3.LUT R6, R6, 0x1, R7, 0x78, !PT ;  /* 0x0000000106061812 */ /* 0x000fe200078e7807 */
[----:B------:R-:W-:Y:S02]  /*24b60*/  IMAD R7, R7, -0x7, R4 ;  /* 0xfffffff907077824 */ /* 0x000fe400078e0204 */
[----:B------:R-:W-:Y:S01]  /*24b70*/  IMAD.MOV.U32 R4, RZ, RZ, -0x1 ;  /* 0xffffffffff047424 */ /* 0x000fe200078e00ff */
[----:B---3--:R-:W-:-:S04]  /*24b80*/  IADD3 R14, P0, R14, UR24, RZ ;  /* 0x000000180e0e7c10 */ /* 0x008fc8000ff1e0ff */
[----:B--2---:R-:W-:Y:S01]  /*24b90*/  IADD3.X R16, R16, UR18, RZ, P0, !PT ;  /* 0x0000001210107c10 */ /* 0x004fe200087fe4ff */
[----:B------:R0:W-:Y:S01]  /*24ba0*/  STL [R1+0x460], R14 ;  /* 0x0004600e01007387 */ /* 0x0001e20000100800 */
[----:B------:R-:W-:-:S03]  /*24bb0*/  ISETP.GE.U32.AND P0, PT, R14, UR8, PT ;  /* 0x000000080e007c0c */ /* 0x000fc6000bf06070 */
[----:B------:R0:W-:Y:S01]  /*24bc0*/  STL [R1+0x45c], R16 ;  /* 0x00045c1001007387 */ /* 0x0001e20000100800 */
[----:B------:R-:W-:-:S13]  /*24bd0*/  ISETP.GE.U32.AND.EX P0, PT, R16, UR9, PT, P0 ;  /* 0x0000000910007c0c */ /* 0x000fda000bf06100 */
[----:B0-----:R-:W-:Y:S05]  /*24be0*/  @P0 BRA `(.L_x_567) ;  /* 0x0000000400500947 */ /* 0x001fea0003800000 */
[----:B------:R-:W0:Y:S01]  /*24bf0*/  S2R R8, SR_CTAID.X ;  /* 0x0000000000087919 */ /* 0x000e220000002500 */
[----:B------:R-:W-:Y:S01]  /*24c00*/  ULDC UR8, c[0x0][0x150] ;  /* 0x0000540000087ab9 */ /* 0x000fe20000000800 */
[----:B------:R-:W1:Y:S01]  /*24c10*/  LDC R3, c[0x0][0x144] ;  /* 0x00005100ff037b82 */ /* 0x000e620000000800 */
[----:B------:R-:W-:Y:S01]  /*24c20*/  ULDC UR11, c[0x0][0x630] ;  /* 0x00018c00000b7ab9 */ /* 0x000fe20000000800 */
[----:B------:R-:W2:Y:S06]  /*24c30*/  S2R R5, SR_CTAID.Y ;  /* 0x0000000000057919 */ /* 0x000eac0000002600 */
[----:B------:R-:W3:Y:S01]  /*24c40*/  LDC R12, c[0x0][0x148] ;  /* 0x00005200ff0c7b82 */ /* 0x000ee20000000800 */
[----:B0-----:R-:W-:-:S02]  /*24c50*/  I2FP.F32.U32 R2, R8 ;  /* 0x0000000800027245 */ /* 0x001fc40000201000 */
[----:B--2---:R-:W-:-:S03]  /*24c60*/  I2FP.F32.U32 R4, R5 ;  /* 0x0000000500047245 */ /* 0x004fc60000201000 */
[----:B------:R-:W-:Y:S01]  /*24c70*/  FMUL R2, R2, UR8 ;  /* 0x0000000802027c20 */ /* 0x000fe20008400000 */
[----:B------:R-:W-:Y:S02]  /*24c80*/  ULDC UR8, c[0x0][0x154] ;  /* 0x0000550000087ab9 */ /* 0x000fe40000000800 */
[----:B------:R-:W-:Y:S01]  /*24c90*/  FMUL R10, R4, UR8 ;  /* 0x00000008040a7c20 */ /* 0x000fe20008400000 */
[----:B------:R-:W-:Y:S02]  /*24ca0*/  ULDC.64 UR8, c[0x0][0x628] ;  /* 0x00018a0000087ab9 */ /* 0x000fe40000000a00 */
[----:B------:R-:W0:Y:S01]  /*24cb0*/  F2I.U32.TRUNC.NTZ R2, R2 ;  /* 0x0000000200027305 */ /* 0x000e22000020f000 */
[----:B------:R-:W-:-:S04]  /*24cc0*/  ISETP.NE.U32.AND P0, PT, RZ, UR8, PT ;  /* 0x00000008ff007c0c */ /* 0x000fc8000bf05070 */
[----:B------:R-:W-:-:S03]  /*24cd0*/  ISETP.NE.AND.EX P0, PT, RZ, UR9, PT, P0 ;  /* 0x00000009ff007c0c */ /* 0x000fc6000bf05300 */
[----:B------:R-:W2:Y:S01]  /*24ce0*/  F2I.U32.TRUNC.NTZ R10, R10 ;  /* 0x0000000a000a7305 */ /* 0x000ea2000020f000 */
[----:B0-----:R-:W-:Y:S02]  /*24cf0*/  IMAD.MOV R4, RZ, RZ, -R2 ;  /* 0x000000ffff047224 */ /* 0x001fe400078e0a02 */
[----:B------:R-:W-:Y:S02]  /*24d00*/  IMAD.MOV.U32 R2, RZ, RZ, R14 ;  /* 0x000000ffff027224 */ /* 0x000fe400078e000e */
[----:B-1----:R-:W-:Y:S02]  /*24d10*/  IMAD R8, R3, R4, R8 ;  /* 0x0000000403087224 */ /* 0x002fe400078e0208 */
[----:B--2---:R-:W-:-:S04]  /*24d20*/  IMAD.MOV R3, RZ, RZ, -R10 ;  /* 0x000000ffff037224 */ /* 0x004fc800078e0a0a */
[----:B---3--:R-:W-:Y:S02]  /*24d30*/  @P4 IMAD R8, R12, R3, R5 ;  /* 0x000000030c084224 */ /* 0x008fe400078e0205 */
[----:B------:R-:W-:Y:S01]  /*24d40*/  IMAD.MOV.U32 R3, RZ, RZ, R16 ;  /* 0x000000ffff037224 */ /* 0x000fe200078e0010 */
[----:B------:R-:W-:Y:S06]  /*24d50*/  @!P0 BRA `(.L_x_568) ;  /* 0x0000000000288947 */ /* 0x000fec0003800000 */
[----:B------:R-:W-:Y:S02]  /*24d60*/  ULDC UR10, c[0x0][0x634] ;  /* 0x00018d00000a7ab9 */ /* 0x000fe40000000800 */
[----:B------:R-:W-:-:S05]  /*24d70*/  IADD3 R3, P0, R14, UR10, RZ ;  /* 0x0000000a0e037c10 */ /* 0x000fca000ff1e0ff */
[----:B------:R-:W-:-:S04]  /*24d80*/  IMAD.X R11, RZ, RZ, R16, P0 ;  /* 0x000000ffff0b7224 */ /* 0x000fc800000e0610 */
[----:B------:R-:W-:-:S04]  /*24d90*/  IMAD.WIDE.U32 R4, R11, UR8, RZ ;  /* 0x000000080b047c25 */ /* 0x000fc8000f8e00ff */
[----:B------:R-:W-:-:S04]  /*24da0*/  IMAD.WIDE.U32 R4, P0, R3, UR9, R4 ;  /* 0x0000000903047c25 */ /* 0x000fc8000f800004 */
[----:B------:R-:W-:-:S04]  /*24db0*/  IMAD.WIDE.U32 R2, R3, UR8, RZ ;  /* 0x0000000803027c25 */ /* 0x000fc8000f8e00ff */
[----:B------:R-:W-:Y:S01]  /*24dc0*/  IMAD.MOV.U32 R2, RZ, RZ, R5 ;  /* 0x000000ffff027224 */ /* 0x000fe200078e0005 */
[----:B------:R-:W-:Y:S01]  /*24dd0*/  IADD3 RZ, P1, R3, R4, RZ ;  /* 0x0000000403ff7210 */ /* 0x000fe20007f3e0ff */
[----:B------:R-:W-:-:S04]  /*24de0*/  IMAD.X R3, RZ, RZ, RZ, P0 ;  /* 0x000000ffff037224 */ /* 0x000fc800000e06ff */
[----:B------:R-:W-:-:S08]  /*24df0*/  IMAD.WIDE.U32.X R2, R11, UR9, R2, P1 ;  /* 0x000000090b027c25 */ /* 0x000fd000088e0402 */
.L_x_568:
[--C-:B------:R-:W-:Y:S01]  /*24e00*/  SHF.R.U64 R10, R2, UR11, R3.reuse ;  /* 0x0000000b020a7c19 */ /* 0x100fe20008001203 */
[----:B------:R-:W-:Y:S01]  /*24e10*/  ULDC.64 UR8, c[0x0][0x620] ;  /* 0x0001880000087ab9 */ /* 0x000fe20000000a00 */
[----:B------:R-:W-:Y:S01]  /*24e20*/  SHF.R.U32.HI R2, RZ, UR11, R3 ;  /* 0x0000000bff027c19 */ /* 0x000fe20008011603 */
[----:B------:R-:W-:Y:S01]  /*24e30*/  IMAD.MOV.U32 R3, RZ, RZ, R16 ;  /* 0x000000ffff037224 */ /* 0x000fe200078e0010 */
[----:B------:R-:W-:Y:S01]  /*24e40*/  IADD3 R11, P0, RZ, -R10, RZ ;  /* 0x8000000aff0b7210 */ /* 0x000fe20007f1e0ff */
[----:B------:R-:W-:-:S04]  /*24e50*/  ULDC.64 UR10, c[0x0][0x640] ;  /* 0x00019000000a7ab9 */ /* 0x000fc80000000a00 */
[----:B------:R-:W-:Y:S01]  /*24e60*/  IMAD.X R2, RZ, RZ, ~R2, P0 ;  /* 0x000000ffff027224 */ /* 0x000fe200000e0e02 */
[----:B------:R-:W-:-:S03]  /*24e70*/  ISETP.NE.U32.AND P0, PT, RZ, UR10, PT ;  /* 0x0000000aff007c0c */ /* 0x000fc6000bf05070 */
[----:B------:R-:W-:Y:S01]  /*24e80*/  IMAD R2, R2, UR8, RZ ;  /* 0x0000000802027c24 */ /* 0x000fe2000f8e02ff */
[----:B------:R-:W-:-:S03]  /*24e90*/  ISETP.NE.AND.EX P0, PT, RZ, UR11, PT, P0 ;  /* 0x0000000bff007c0c */ /* 0x000fc6000bf05300 */
[----:B------:R-:W-:Y:S02]  /*24ea0*/  IMAD R5, R11, UR9, R2 ;  /* 0x000000090b057c24 */ /* 0x000fe4000f8e0202 */
[----:B------:R-:W-:-:S04]  /*24eb0*/  IMAD.MOV.U32 R2, RZ, RZ, R14 ;  /* 0x000000ffff027224 */ /* 0x000fc800078e000e */
[----:B------:R-:W-:Y:S01]  /*24ec0*/  IMAD.WIDE.U32 R2, R11, UR8, R2 ;  /* 0x000000080b027c25 */ /* 0x000fe2000f8e0002 */
[----:B------:R-:W-:-:S03]  /*24ed0*/  ULDC UR8, c[0x0][0x618] ;  /* 0x0001860000087ab9 */ /* 0x000fc60000000800 */
[----:B------:R-:W-:-:S05]  /*24ee0*/  IMAD.IADD R3, R3, 0x1, R5 ;  /* 0x0000000103037824 */ /* 0x000fca00078e0205 */
[--C-:B------:R-:W-:Y:S02]  /*24ef0*/  SHF.R.U64 R11, R2, UR8, R3.reuse ;  /* 0x00000008020b7c19 */ /* 0x100fe40008001203 */
[----:B------:R-:W-:Y:S01]  /*24f00*/  SHF.R.U32.HI R2, RZ, UR8, R3 ;  /* 0x00000008ff027c19 */ /* 0x000fe20008011603 */
[----:B------:R-:W-:-:S03]  /*24f10*/  ULDC UR8, c[0x0][0x608] ;  /* 0x0001820000087ab9 */ /* 0x000fc60000000800 */
[--C-:B------:R-:W-:Y:S02]  /*24f20*/  SHF.R.U64 R12, R11, UR8, R2.reuse ;  /* 0x000000080b0c7c19 */ /* 0x100fe40008001202 */
[----:B------:R-:W-:Y:S01]  /*24f30*/  SHF.R.U32.HI R3, RZ, UR8, R2 ;  /* 0x00000008ff037c19 */ /* 0x000fe20008011602 */
[----:B------:R-:W-:-:S03]  /*24f40*/  ULDC UR8, c[0x0][0x658] ;  /* 0x0001960000087ab9 */ /* 0x000fc60000000800 */
[--C-:B------:R-:W-:Y:S02]  /*24f50*/  SHF.R.U64 R13, R12, UR8, R3.reuse ;  /* 0x000000080c0d7c19 */ /* 0x100fe40008001203 */
[----:B------:R-:W-:-:S03]  /*24f60*/  SHF.R.U32.HI R14, RZ, UR8, R3 ;  /* 0x00000008ff0e7c19 */ /* 0x000fc60008011603 */
[----:B------:R-:W-:Y:S02]  /*24f70*/  IMAD.MOV.U32 R2, RZ, RZ, R13 ;  /* 0x000000ffff027224 */ /* 0x000fe400078e000d */
        /* <DEDUP_REMOVED lines=12> */
.L_x_569:
[----:B------:R-:W-:Y:S01]  /*25040*/  ULDC UR8, c[0x0][0x648] ;  /* 0x0001920000087ab9 */ /* 0x000fe20000000800 */
[----:B------:R-:W-:Y:S02]  /*25050*/  LOP3.LUT R12, R12, UR20, RZ, 0xc0, !PT ;  /* 0x000000140c0c7c12 */ /* 0x000fe4000f8ec0ff */
[----:B------:R-:W-:Y:S01]  /*25060*/  SHF.R.U64 R3, R2, UR8, R3 ;  /* 0x0000000802037c19 */ /* 0x000fe20008001203 */
[----:B------:R-:W-:-:S04]  /*25070*/  ULDC UR8, c[0x0][0x638] ;  /* 0x00018e0000087ab9 */ /* 0x000fc80000000800 */
[----:B------:R-:W-:Y:S02]  /*25080*/  IMAD.MOV R2, RZ, RZ, -R3 ;  /* 0x000000ffff027224 */ /* 0x000fe400078e0a03 */
[----:B------:R-:W-:Y:S02]  /*25090*/  IMAD R5, R3, UR6, R12 ;  /* 0x0000000603057c24 */ /* 0x000fe4000f8e020c */
[----:B------:R-:W-:Y:S01]  /*250a0*/  IMAD R13, R2, UR8, R13 ;  /* 0x00000008020d7c24 */ /* 0x000fe2000f8e020d */
[----:B------:R-:W-:Y:S01]  /*250b0*/  ULDC UR8, c[0x0][0x610] ;  /* 0x0001840000087ab9 */ /* 0x000fe20000000800 */
[----:B------:R-:W-:Y:S01]  /*250c0*/  LOP3.LUT R2, R11, UR5, RZ, 0xc0, !PT ;  /* 0x000000050b027c12 */ /* 0x000fe2000f8ec0ff */
[----:B------:R-:W-:Y:S01]  /*250d0*/  IMAD R8, R5, UR8, R8 ;  /* 0x0000000805087c24 */ /* 0x000fe2000f8e0208 */
[----:B------:R-:W-:-:S03]  /*250e0*/  ULDC UR8, c[0x0][0x600] ;  /* 0x0001800000087ab9 */ /* 0x000fc60000000800 */
[----:B------:R-:W-:Y:S02]  /*250f0*/  IMAD R13, R13, UR8, R2 ;  /* 0x000000080d0d7c24 */ /* 0x000fe4000f8e0202 */
[----:B------:R-:W-:-:S03]  /*25100*/  IMAD.MOV.U32 R2, RZ, RZ, 0x1 ;  /* 0x00000001ff027424 */ /* 0x000fc600078e00ff */
[----:B------:R-:W-:Y:S02]  /*25110*/  SEL R4, R13, R8, !P4 ;  /* 0x000000080d047207 */ /* 0x000fe40006000000 */
[----:B------:R-:W-:-:S07]  /*25120*/  SEL R5, R8, R13, !P4 ;  /* 0x0000000d08057207 */ /* 0x000fce0006000000 */
.L_x_567:
[----:B------:R-:W-:Y:S05]  /*25130*/  BSYNC B1 ;  /* 0x0000000000017941 */ /* 0x000fea0003800000 */
.L_x_566:
[----:B------:R-:W-:-:S13]  /*25140*/  LOP3.LUT P0, RZ, R2, 0xff, RZ, 0xc0, !PT ;  /* 0x000000ff02ff7812 */ /* 0x000fda000780c0ff */
[----:B------:R-:W-:Y:S05]  /*25150*/  @P0 BRA `(.L_x_570) ;  /* 0xfffffff400280947 */ /* 0x000fea000383ffff */
[----:B------:R-:W-:Y:S05]  /*25160*/  BSYNC B0 ;  /* 0x0000000000007941 */ /* 0x000fea0003800000 */
.L_x_559:
[----:B------:R-:W-:-:S03]  /*25170*/  UMOV UR8, 0xffffffff ;  /* 0xffffffff00087882 */ /* 0x000fc60000000000 */
[----:B------:R-:W-:Y:S05]  /*25180*/  BRA.DIV UR8, `(.L_x_571) ;  /* 0x0000000608947947 */ /* 0x000fea000b800000 */
[----:B------:R-:W-:-:S13]  /*25190*/  ELECT P0, URZ, PT ;  /* 0x00000000003f782f */ /* 0x000fda0003800000 */
.L_x_588:
[----:B------:R-:W-:Y:S04]  /*251a0*/  BSSY B0, `(.L_x_572) ;  /* 0x0000047000007945 */ /* 0x000fe80003800000 */
[----:B------:R-:W-:Y:S05]  /*251b0*/  @!P0 BRA `(.L_x_573) ;  /* 0x0000000400148947 */ /* 0x000fea0003800000 */
[----:B------:R-:W-:-:S04]  /*251c0*/  ULOP3.LUT UR8, UR13, 0x2, URZ, 0xfc, !UPT ;  /* 0x000000020d087892 */ /* 0x000fc8000f8efc3f */
[----:B------:R-:W-:-:S06]  /*251d0*/  UISETP.NE.AND UP0, UPT, UR8, 0x3, UPT ;  /* 0x000000030800788c */ /* 0x000fcc000bf05270 */
[----:B------:R-:W-:-:S13]  /*251e0*/  PLOP3.LUT P0, PT, PT, PT, UP0, 0x80, 0x0 ;  /* 0x000000000000781c */ /* 0x000fda0003f0f008 */
[----:B------:R-:W-:Y:S05]  /*251f0*/  @!P0 BRA `(.L_x_574) ;  /* 0x0000000000048947 */ /* 0x000fea0003800000 */
[----:B------:R-:W-:Y:S01]  /*25200*/  BPT.TRAP 0x1 ;  /* 0x000000040000795c */ /* 0x000fe20000300000 */
.L_x_574:
[----:B------:R-:W0:Y:S01]  /*25210*/  S2R R3, SR_CgaCtaId ;  /* 0x0000000000037919 */ /* 0x000e220000008800 */
[----:B------:R-:W-:Y:S02]  /*25220*/  MOV R0, 0x400 ;  /* 0x0000040000007802 */ /* 0x000fe40000000f00 */
[----:B------:R-:W-:Y:S02]  /*25230*/  SHF.L.U32 R2, R6, 0x1f, RZ ;  /* 0x0000001f06027819 */ /* 0x000fe400000006ff */
[----:B0-----:R-:W-:-:S05]  /*25240*/  LEA R0, R3, R0, 0x18 ;  /* 0x0000000003007211 */ /* 0x001fca00078ec0ff */
[----:B------:R-:W-:-:S04]  /*25250*/  VIADD R0, R0, 0x38 ;  /* 0x0000003800007836 */ /* 0x000fc80000000000 */
[----:B------:R-:W-:-:S04]  /*25260*/  IMAD R3, R7, 0x8, R0 ;  /* 0x0000000807037824 */ /* 0x000fc800078e0200 */
[----:B------:R-:W0:Y:S02]  /*25270*/  SYNCS.PHASECHK.TRANS64.TRYWAIT P0, [R3+URZ], R2 ;  /* 0x00000002030075a7 */ /* 0x000e24000800017f */
[----:B0-----:R-:W-:Y:S05]  /*25280*/  @!P0 BRA `(.L_x_575) ;  /* 0x0000000400748947 */ /* 0x001fea0003800000 */
.L_x_589:
[----:B------:R-:W-:-:S05]  /*25290*/  VIADD R7, R7, 0x1 ;  /* 0x0000000107077836 */ /* 0x000fca0000000000 */
[----:B------:R-:W-:-:S04]  /*252a0*/  ISETP.NE.AND P0, PT, R7, 0x7, PT ;  /* 0x000000070700780c */ /* 0x000fc80003f05270 */
[----:B0-----:R-:W-:Y:S02]  /*252b0*/  SEL R3, RZ, 0x1, P0 ;  /* 0x00000001ff037807 */ /* 0x001fe40000000000 */
[----:B------:R-:W-:Y:S02]  /*252c0*/  SEL R7, R7, RZ, P0 ;  /* 0x000000ff07077207 */ /* 0x000fe40000000000 */
[----:B------:R-:W-:-:S03]  /*252d0*/  LOP3.LUT R6, R6, R3, RZ, 0x3c, !PT ;  /* 0x0000000306067212 */ /* 0x000fc600078e3cff */
[----:B------:R-:W-:Y:S01]  /*252e0*/  IMAD R3, R7, 0x8, R0 ;  /* 0x0000000807037824 */ /* 0x000fe200078e0200 */
[----:B------:R-:W-:-:S04]  /*252f0*/  SHF.L.U32 R2, R6, 0x1f, RZ ;  /* 0x0000001f06027819 */ /* 0x000fc800000006ff */
[----:B------:R-:W0:Y:S02]  /*25300*/  SYNCS.PHASECHK.TRANS64.TRYWAIT P0, [R3+URZ], R2 ;  /* 0x00000002030075a7 */ /* 0x000e24000800017f */
[----:B0-----:R-:W-:Y:S05]  /*25310*/  @!P0 BRA `(.L_x_576) ;  /* 0x0000000400648947 */ /* 0x001fea0003800000 */
.L_x_590:
[----:B0-----:R-:W-:-:S05]  /*25320*/  VIADD R2, R7, 0x1 ;  /* 0x0000000107027836 */ /* 0x001fca0000000000 */
[----:B------:R-:W-:-:S04]  /*25330*/  ISETP.NE.AND P0, PT, R2, 0x7, PT ;  /* 0x000000070200780c */ /* 0x000fc80003f05270 */
[----:B------:R-:W-:Y:S02]  /*25340*/  SEL R3, RZ, 0x1, P0 ;  /* 0x00000001ff037807 */ /* 0x000fe40000000000 */
[----:B------:R-:W-:Y:S02]  /*25350*/  SEL R5, R2, RZ, P0 ;  /* 0x000000ff02057207 */ /* 0x000fe40000000000 */
[----:B------:R-:W-:-:S03]  /*25360*/  LOP3.LUT R6, R6, R3, RZ, 0x3c, !PT ;  /* 0x0000000306067212 */ /* 0x000fc600078e3cff */
[----:B------:R-:W-:Y:S01]  /*25370*/  IMAD R3, R5, 0x8, R0 ;  /* 0x0000000805037824 */ /* 0x000fe200078e0200 */
[----:B------:R-:W-:-:S04]  /*25380*/  SHF.L.U32 R2, R6, 0x1f, RZ ;  /* 0x0000001f06027819 */ /* 0x000fc800000006ff */
[----:B------:R-:W0:Y:S02]  /*25390*/  SYNCS.PHASECHK.TRANS64.TRYWAIT P0, [R3+URZ], R2 ;  /* 0x00000002030075a7 */ /* 0x000e24000800017f */
[----:B0-----:R-:W-:Y:S05]  /*253a0*/  @!P0 BRA `(.L_x_577) ;  /* 0x0000000400548947 */ /* 0x001fea0003800000 */
.L_x_591:
        /* <DEDUP_REMOVED lines=9> */
.L_x_592:
        /* <DEDUP_REMOVED lines=9> */
.L_x_593:
        /* <DEDUP_REMOVED lines=9> */
.L_x_594:
[----:B0-----:R-:W-:-:S05]  /*25560*/  VIADD R2, R5, 0x1 ;  /* 0x0000000105027836 */ /* 0x001fca0000000000 */
[----:B------:R-:W-:-:S04]  /*25570*/  ISETP.NE.AND P0, PT, R2, 0x7, PT ;  /* 0x000000070200780c */ /* 0x000fc80003f05270 */
[----:B------:R-:W-:Y:S02]  /*25580*/  SEL R4, RZ, 0x1, P0 ;  /* 0x00000001ff047807 */ /* 0x000fe40000000000 */
[----:B------:R-:W-:Y:S02]  /*25590*/  SEL R3, R2, RZ, P0 ;  /* 0x000000ff02037207 */ /* 0x000fe40000000000 */
[----:B------:R-:W-:-:S03]  /*255a0*/  LOP3.LUT R4, R7, R4, RZ, 0x3c, !PT ;  /* 0x0000000407047212 */ /* 0x000fc600078e3cff */
[----:B------:R-:W-:Y:S01]  /*255b0*/  IMAD R3, R3, 0x8, R0 ;  /* 0x0000000803037824 */ /* 0x000fe200078e0200 */
[----:B------:R-:W-:-:S07]  /*255c0*/  SHF.L.U32 R0, R4, 0x1f, RZ ;  /* 0x0000001f04007819 */ /* 0x000fce00000006ff */
.L_x_581:
[----:B0-----:R0:W1:Y:S02]  /*255d0*/  SYNCS.PHASECHK.TRANS64.TRYWAIT P0, [R3+URZ], R0 ;  /* 0x00000000030075a7 */ /* 0x001064000800017f */
[----:B-1----:R-:W-:Y:S05]  /*255e0*/  @!P0 NANOSLEEP.SYNCS 0x989680 ;  /* 0x009896800000895d */ /* 0x002fea0003900000 */
[----:B------:R-:W1:Y:S02]  /*255f0*/  @!P0 SYNCS.PHASECHK.TRANS64 P0, [R3+URZ], R0 ;  /* 0x00000000030085a7 */ /* 0x000e64000800007f */
[----:B-1----:R-:W-:Y:S05]  /*25600*/  @!P0 BRA `(.L_x_581) ;  /* 0xfffffffc00f08947 */ /* 0x002fea000383ffff */
.L_x_573:
[----:B------:R-:W-:Y:S05]  /*25610*/  BSYNC B0 ;  /* 0x0000000000007941 */ /* 0x000fea0003800000 */
.L_x_572:
[----:B------:R-:W-:Y:S05]  /*25620*/  EXIT ;  /* 0x000000000000794d */ /* 0x000fea0003800000 */
.L_x_21:
[----:B--2---:R-:W-:-:S04]  /*25630*/  IMAD.U32 R3, RZ, RZ, UR6 ;  /* 0x00000006ff037e24 */ /* 0x004fc8000f8e00ff */
[----:B------:R2:W3:Y:S03]  /*25640*/  SYNCS.PHASECHK.TRANS64.TRYWAIT P0, [R3+URZ], R0 ;  /* 0x00000000030075a7 */ /* 0x0004e6000800017f */
[----:B---3--:R-:W-:Y:S05]  /*25650*/  @!P0 NANOSLEEP.SYNCS 0x989680 ;  /* 0x009896800000895d */ /* 0x008fea0003900000 */
[----:B------:R-:W3:Y:S02]  /*25660*/  @!P0 SYNCS.PHASECHK.TRANS64 P0, [R3+URZ], R0 ;  /* 0x00000000030085a7 */ /* 0x000ee4000800007f */
[----:B---3--:R-:W-:Y:S05]  /*25670*/  @!P0 BRA `(.L_x_21) ;  /* 0xfffffffc00ec8947 */ /* 0x008fea000383ffff */
[----:B------:R-:W-:Y:S05]  /*25680*/  BRA `(.L_x_20) ;  /* 0xfffffdd400f87947 */ /* 0x000fea000383ffff */
.L_x_27:
[----:B-----5:R2:W-:Y:S02]  /*25690*/  STL [R1+0x474], R0 ;  /* 0x0004740001007387 */ /* 0x0205e40000100800 */
[----:B--2---:R-:W-:-:S04]  /*256a0*/  IMAD.U32 R0, RZ, RZ, UR16 ;  /* 0x00000010ff007e24 */ /* 0x004fc8000f8e00ff */
[----:B------:R2:W3:Y:S03]  /*256b0*/  SYNCS.PHASECHK.TRANS64.TRYWAIT P0, [R0+URZ], R2 ;  /* 0x00000002000075a7 */ /* 0x0004e6000800017f */
[----:B---3--:R-:W-:Y:S05]  /*256c0*/  @!P0 NANOSLEEP.SYNCS 0x989680 ;  /* 0x009896800000895d */ /* 0x008fea0003900000 */
[----:B------:R2:W3:Y:S02]  /*256d0*/  @!P0 SYNCS.PHASECHK.TRANS64 P0, [R0+URZ], R2 ;  /* 0x00000002000085a7 */ /* 0x0004e4000800007f */
[----:B--2---:R2:W5:Y:S02]  /*256e0*/  LDL.LU R0, [R1+0x474] ;  /* 0x0004740001007983 */ /* 0x0045640000300800 */
[----:B--23--:R-:W-:Y:S05]  /*256f0*/  @!P0 BRA `(.L_x_27) ;  /* 0xfffffffc00e48947 */ /* 0x00cfea000383ffff */
[----:B------:R-:W-:Y:S05]  /*25700*/  BRA `(.L_x_26) ;  /* 0xfffffe1800c47947 */ /* 0x000fea000383ffff */
.L_x_560:
[----:B------:R-:W-:Y:S01]  /*25710*/  BSSY B1, `(.L_x_582) ;  /* 0x0000006000017945 */ /* 0x000fe20003800000 */
[----:B------:R-:W-:-:S07]  /*25720*/  IMAD.MOV.U32 R2, RZ, RZ, -0x1 ;  /* 0xffffffffff027424 */ /* 0x000fce00078e00ff */
[----:B------:R-:W-:Y:S05]  /*25730*/  WARPSYNC.COLLECTIVE R2, `(.L_x_583) ;  /* 0x00000000020c7348 */ /* 0x000fea0003c00000 */
[----:B------:R-:W-:Y:S02]  /*25740*/  ELECT P0, UR62, PT ;  /* 0x00000000003e782f */ /* 0x000fe40003800000 */
[----:B------:R-:W-:Y:S01]  /*25750*/  MOV R2, UR62 ;  /* 0x0000003e00027c02 */ /* 0x000fe20008000f00 */
[----:B------:R-:W-:Y:S10]  /*25760*/  ENDCOLLECTIVE ;  /* 0x000000000000791b */ /* 0x000ff40003800000 */
.L_x_583:
[----:B------:R-:W-:Y:S05]  /*25770*/  BSYNC B1 ;  /* 0x0000000000017941 */ /* 0x000fea0003800000 */
.L_x_582:
[----:B------:R-:W-:Y:S05]  /*25780*/  BRA `(.L_x_584) ;  /* 0xffffffec00a87947 */ /* 0x000fea000383ffff */
.L_x_563:
[----:B0-----:R0:W1:Y:S02]  /*25790*/  SYNCS.PHASECHK.TRANS64.TRYWAIT P0, [R12+URZ+0x38], R11 ;  /* 0x0000380b0c0075a7 */ /* 0x001064000800017f */
[----:B-1----:R-:W-:Y:S05]  /*257a0*/  @!P0 NANOSLEEP.SYNCS 0x989680 ;  /* 0x009896800000895d */ /* 0x002fea0003900000 */
[----:B------:R-:W1:Y:S02]  /*257b0*/  @!P0 SYNCS.PHASECHK.TRANS64 P0, [R12+URZ+0x38], R11 ;  /* 0x0000380b0c0085a7 */ /* 0x000e64000800007f */
[----:B-1----:R-:W-:Y:S05]  /*257c0*/  @!P0 BRA `(.L_x_563) ;  /* 0xfffffffc00f08947 */ /* 0x002fea000383ffff */
[----:B------:R-:W-:Y:S05]  /*257d0*/  BRA `(.L_x_585) ;  /* 0xffffffec00e07947 */ /* 0x000fea000383ffff */
.L_x_571:
[----:B------:R-:W-:Y:S01]  /*257e0*/  BSSY B0, `(.L_x_586) ;  /* 0x0000006000007945 */ /* 0x000fe20003800000 */
[----:B------:R-:W-:-:S07]  /*257f0*/  IMAD.MOV.U32 R2, RZ, RZ, -0x1 ;  /* 0xffffffffff027424 */ /* 0x000fce00078e00ff */
[----:B------:R-:W-:Y:S05]  /*25800*/  WARPSYNC.COLLECTIVE R2, `(.L_x_587) ;  /* 0x00000000020c7348 */ /* 0x000fea0003c00000 */
[----:B------:R-:W-:Y:S02]  /*25810*/  ELECT P0, UR62, PT ;  /* 0x00000000003e782f */ /* 0x000fe40003800000 */
[----:B------:R-:W-:Y:S01]  /*25820*/  MOV R2, UR62 ;  /* 0x0000003e00027c02 */ /* 0x000fe20008000f00 */
[----:B------:R-:W-:Y:S10]  /*25830*/  ENDCOLLECTIVE ;  /* 0x000000000000791b */ /* 0x000ff40003800000 */
.L_x_587:
[----:B------:R-:W-:Y:S05]  /*25840*/  BSYNC B0 ;  /* 0x0000000000007941 */ /* 0x000fea0003800000 */
.L_x_586:
[----:B------:R-:W-:Y:S05]  /*25850*/  BRA `(.L_x_588) ;  /* 0xfffffff800507947 */ /* 0x000fea000383ffff */
.L_x_575:
[----:B0-----:R0:W1:Y:S02]  /*25860*/  SYNCS.PHASECHK.TRANS64.TRYWAIT P0, [R3+URZ], R2 ;  /* 0x00000002030075a7 */ /* 0x001064000800017f */
[----:B-1----:R-:W-:Y:S05]  /*25870*/  @!P0 NANOSLEEP.SYNCS 0x989680 ;  /* 0x009896800000895d */ /* 0x002fea0003900000 */
[----:B------:R-:W1:Y:S02]  /*25880*/  @!P0 SYNCS.PHASECHK.TRANS64 P0, [R3+URZ], R2 ;  /* 0x00000002030085a7 */ /* 0x000e64000800007f */
[----:B-1----:R-:W-:Y:S05]  /*25890*/  @!P0 BRA `(.L_x_575) ;  /* 0xfffffffc00f08947 */ /* 0x002fea000383ffff */
[----:B------:R-:W-:Y:S05]  /*258a0*/  BRA `(.L_x_589) ;  /* 0xfffffff800787947 */ /* 0x000fea000383ffff */
.L_x_576:
[----:B0-----:R0:W1:Y:S02]  /*258b0*/  SYNCS.PHASECHK.TRANS64.TRYWAIT P0, [R3+URZ], R2 ;  /* 0x00000002030075a7 */ /* 0x001064000800017f */
[----:B-1----:R-:W-:Y:S05]  /*258c0*/  @!P0 NANOSLEEP.SYNCS 0x989680 ;  /* 0x009896800000895d */ /* 0x002fea0003900000 */
[----:B------:R-:W1:Y:S02]  /*258d0*/  @!P0 SYNCS.PHASECHK.TRANS64 P0, [R3+URZ], R2 ;  /* 0x00000002030085a7 */ /* 0x000e64000800007f */
[----:B-1----:R-:W-:Y:S05]  /*258e0*/  @!P0 BRA `(.L_x_576) ;  /* 0xfffffffc00f08947 */ /* 0x002fea000383ffff */
[----:B------:R-:W-:Y:S05]  /*258f0*/  BRA `(.L_x_590) ;  /* 0xfffffff800887947 */ /* 0x000fea000383ffff */
.L_x_577:
[----:B0-----:R0:W1:Y:S02]  /*25900*/  SYNCS.PHASECHK.TRANS64.TRYWAIT P0, [R3+URZ], R2 ;  /* 0x00000002030075a7 */ /* 0x001064000800017f */
[----:B-1----:R-:W-:Y:S05]  /*25910*/  @!P0 NANOSLEEP.SYNCS 0x989680 ;  /* 0x009896800000895d */ /* 0x002fea0003900000 */
[----:B------:R-:W1:Y:S02]  /*25920*/  @!P0 SYNCS.PHASECHK.TRANS64 P0, [R3+URZ], R2 ;  /* 0x00000002030085a7 */ /* 0x000e64000800007f */
[----:B-1----:R-:W-:Y:S05]  /*25930*/  @!P0 BRA `(.L_x_577) ;  /* 0xfffffffc00f08947 */ /* 0x002fea000383ffff */
[----:B------:R-:W-:Y:S05]  /*25940*/  BRA `(.L_x_591) ;  /* 0xfffffff800987947 */ /* 0x000fea000383ffff */
.L_x_578:
[----:B0-----:R0:W1:Y:S02]  /*25950*/  SYNCS.PHASECHK.TRANS64.TRYWAIT P0, [R3+URZ], R2 ;  /* 0x00000002030075a7 */ /* 0x001064000800017f */
[----:B-1----:R-:W-:Y:S05]  /*25960*/  @!P0 NANOSLEEP.SYNCS 0x989680 ;  /* 0x009896800000895d */ /* 0x002fea0003900000 */
[----:B------:R-:W1:Y:S02]  /*25970*/  @!P0 SYNCS.PHASECHK.TRANS64 P0, [R3+URZ], R2 ;  /* 0x00000002030085a7 */ /* 0x000e64000800007f */
[----:B-1----:R-:W-:Y:S05]  /*25980*/  @!P0 BRA `(.L_x_578) ;  /* 0xfffffffc00f08947 */ /* 0x002fea000383ffff */
[----:B------:R-:W-:Y:S05]  /*25990*/  BRA `(.L_x_592) ;  /* 0xfffffff800a87947 */ /* 0x000fea000383ffff */
.L_x_579:
[----:B0-----:R0:W1:Y:S02]  /*259a0*/  SYNCS.PHASECHK.TRANS64.TRYWAIT P0, [R3+URZ], R2 ;  /* 0x00000002030075a7 */ /* 0x001064000800017f */
[----:B-1----:R-:W-:Y:S05]  /*259b0*/  @!P0 NANOSLEEP.SYNCS 0x989680 ;  /* 0x009896800000895d */ /* 0x002fea0003900000 */
[----:B------:R-:W1:Y:S02]  /*259c0*/  @!P0 SYNCS.PHASECHK.TRANS64 P0, [R3+URZ], R2 ;  /* 0x00000002030085a7 */ /* 0x000e64000800007f */
[----:B-1----:R-:W-:Y:S05]  /*259d0*/  @!P0 BRA `(.L_x_579) ;  /* 0xfffffffc00f08947 */ /* 0x002fea000383ffff */
[----:B------:R-:W-:Y:S05]  /*259e0*/  BRA `(.L_x_593) ;  /* 0xfffffff800b87947 */ /* 0x000fea000383ffff */
.L_x_580:
[----:B0-----:R0:W1:Y:S02]  /*259f0*/  SYNCS.PHASECHK.TRANS64.TRYWAIT P0, [R3+URZ], R2 ;  /* 0x00000002030075a7 */ /* 0x001064000800017f */
[----:B-1----:R-:W-:Y:S05]  /*25a00*/  @!P0 NANOSLEEP.SYNCS 0x989680 ;  /* 0x009896800000895d */ /* 0x002fea0003900000 */
[----:B------:R-:W1:Y:S02]  /*25a10*/  @!P0 SYNCS.PHASECHK.TRANS64 P0, [R3+URZ], R2 ;  /* 0x00000002030085a7 */ /* 0x000e64000800007f */
[----:B-1----:R-:W-:Y:S05]  /*25a20*/  @!P0 BRA `(.L_x_580) ;  /* 0xfffffffc00f08947 */ /* 0x002fea000383ffff */
[----:B------:R-:W-:Y:S05]  /*25a30*/  BRA `(.L_x_594) ;  /* 0xfffffff800c87947 */ /* 0x000fea000383ffff */
.L_x_595:
[----:B------:R-:W-:-:S00]  /*25a40*/  BRA `(.L_x_595) ;  /* 0xfffffffc00fc7947 */ /* 0x000fc0000383ffff */
[----:B------:R-:W-:-:S00]  /*25a50*/  NOP ;  /* 0x0000000000007918 */ /* 0x000fc00000000000 */
        /* <DEDUP_REMOVED lines=10> */
.L_x_596:


//--------------------- .nv.shared._ZN7cutlass13device_kernelINS_4gemm6kernel13GemmUniversalIN4cute5tupleIJiiiiEEENS1_10collective13CollectiveMmaINS1_37MainloopSm90TmaGmmaWarpSpecializedFP8ILi7ENS5_IJNS4_1CILi4EEENSA_ILi1EEESC_EEENS1_35KernelTmaWarpSpecializedCooperativeEEENS5_IJNSA_ILi256EEESG_NSA_ILi64EEEEEENS_12float_e4m3_tENS5_IJlSC_lEEESJ_SK_NS4_8TiledMMAINS4_8MMA_AtomIJNS4_4SM904GMMA31MMA_64x256x32_F32E4M3E4M3_SS_TNILNSO_7ScaleInE1ELSQ_1EEEEEENS4_6LayoutINS5_IJNSA_ILi2EEESC_SC_EEENS5_IJSC_NSA_ILi0EEESW_EEEEENS5_IJNS4_10UnderscoreESZ_SZ_EEEEENS4_13SM90_TMA_LOADENS4_14ComposedLayoutINS4_7SwizzleILi2ELi4ELi3EEENS4_18smem_ptr_flag_bitsILi8EEENST_INS5_IJNSA_ILi8EEESH_EEENS5_IJSH_SC_EEEEEEEvNS4_8identityENS4_23SM90_TMA_LOAD_MULTICASTES1C_vS1D_EENS_8epilogue10collective6detail29Sm90TmaWarpSpecializedAdapterINS1H_15DefaultEpilogueISJ_SK_SK_NS1G_6thread17LinearCombinationISJ_Li1EffLNS1L_9ScaleType4KindE0ELNS_15FloatRoundStyleE2ESJ_EENS1_15EpilogueDefaultEEEEEvvEEEEvNT_6ParamsE --------------------------
	.section	.nv.shared._ZN7cutlass13device_kernelINS_4gemm6kernel13GemmUniversalIN4cute5tupleIJiiiiEEENS1_10collective13CollectiveMmaINS1_37MainloopSm90TmaGmmaWarpSpecializedFP8ILi7ENS5_IJNS4_1CILi4EEENSA_ILi1EEESC_EEENS1_35KernelTmaWarpSpecializedCooperativeEEENS5_IJNSA_ILi256EEESG_NSA_ILi64EEEEEENS_12float_e4m3_tENS5_IJlSC_lEEESJ_SK_NS4_8TiledMMAINS4_8MMA_AtomIJNS4_4SM904GMMA31MMA_64x256x32_F32E4M3E4M3_SS_TNILNSO_7ScaleInE1ELSQ_1EEEEEENS4_6LayoutINS5_IJNSA_ILi2EEESC_SC_EEENS5_IJSC_NSA_ILi0EEESW_EEEEENS5_IJNS4_10UnderscoreESZ_SZ_EEEEENS4_13SM90_TMA_LOADENS4_14ComposedLayoutINS4_7SwizzleILi2ELi4ELi3EEENS4_18smem_ptr_flag_bitsILi8EEENST_INS5_IJNSA_ILi8EEESH_EEENS5_IJSH_SC_EEEEEEEvNS4_8identityENS4_23SM90_TMA_LOAD_MULTICASTES1C_vS1D_EENS_8epilogue10collective6detail29Sm90TmaWarpSpecializedAdapterINS1H_15DefaultEpilogueISJ_SK_SK_NS1G_6thread17LinearCombinationISJ_Li1EffLNS1L_9ScaleType4KindE0ELNS_15FloatRoundStyleE2ESJ_EENS1_15EpilogueDefaultEEEEEvvEEEEvNT_6ParamsE,"aw",@nobits
	.sectionflags	@""
	.align	16
	.zero		1024


//--------------------- .nv.shared.reserved.0     --------------------------
	.section	.nv.shared.reserved.0,"aw",@nobits
	.weak		__nv_reservedSMEM_offset_0_alias
	.size		__nv_reservedSMEM_offset_0_alias, 0, 0
	.other		__nv_reservedSMEM_offset_0_alias,@"STO_CUDA_RESERVED_SHARED STV_DEFAULT"
__nv_reservedSMEM_offset_0_alias:
	.zero		0


//--------------------- .nv.global                --------------------------
	.section	.nv.global,"aw",@nobits
.nv.global:
	.type		_ZN40_INTERNAL_6e240ca1_4_k_cu_af30ce4a_216174cute1_E,@object
	.size		_ZN40_INTERNAL_6e240ca1_4_k_cu_af30ce4a_216174cute1_E,(_ZN40_INTERNAL_6e240ca1_4_k_cu_af30ce4a_216174cuda3std3__45__cpo6cbeginE - _ZN40_INTERNAL_6e240ca1_4_k_cu_af30ce4a_216174cute1_E)
_ZN40_INTERNAL_6e240ca1_4_k_cu_af30ce4a_216174cute1_E:
	.zero		1
	.type		_ZN40_INTERNAL_6e240ca1_4_k_cu_af30ce4a_216174cuda3std3__45__cpo6cbeginE,@object
	.size		_ZN40_INTERNAL_6e240ca1_4_k_cu_af30ce4a_216174cuda3std3__45__cpo6cbeginE,(_ZN40_INTERNAL_6e240ca1_4_k_cu_af30ce4a_216174cuda3std3__48in_placeE - _ZN40_INTERNAL_6e240ca1_4_k_cu_af30ce4a_216174cuda3std3__45__cpo6cbeginE)
_ZN40_INTERNAL_6e240ca1_4_k_cu_af30ce4a_216174cuda3std3__45__cpo6cbeginE:
	.zero		1
	.type		_ZN40_INTERNAL_6e240ca1_4_k_cu_af30ce4a_216174cuda3std3__48in_placeE,@object
	.size		_ZN40_INTERNAL_6e240ca1_4_k_cu_af30ce4a_216174cuda3std3__48in_placeE,(_ZN40_INTERNAL_6e240ca1_4_k_cu_af30ce4a_216174cuda3std6ranges3__45__cpo9iter_moveE - _ZN40_INTERNAL_6e240ca1_4_k_cu_af30ce4a_216174cuda3std3__48in_placeE)
_ZN40_INTERNAL_6e240ca1_4_k_cu_af30ce4a_216174cuda3std3__48in_placeE:
	.zero		1
	.type		_ZN40_INTERNAL_6e240ca1_4_k_cu_af30ce4a_216174cuda3std6ranges3__45__cpo9iter_moveE,@object
	.size		_ZN40_INTERNAL_6e240ca1_4_k_cu_af30ce4a_216174cuda3std6ranges3__45__cpo9iter_moveE,(_ZN40_INTERNAL_6e240ca1_4_k_cu_af30ce4a_216174cuda3std3__45__cpo5beginE - _ZN40_INTERNAL_6e240ca1_4_k_cu_af30ce4a_216174cuda3std6ranges3__45__cpo9iter_moveE)
_ZN40_INTERNAL_6e240ca1_4_k_cu_af30ce4a_216174cuda3std6ranges3__45__cpo9iter_moveE:
	.zero		1
	.type		_ZN40_INTERNAL_6e240ca1_4_k_cu_af30ce4a_216174cuda3std3__45__cpo5beginE,@object
	.size		_ZN40_INTERNAL_6e240ca1_4_k_cu_af30ce4a_216174cuda3std3__45__cpo5beginE,(_ZN40_INTERNAL_6e240ca1_4_k_cu_af30ce4a_216174cuda3std3__442_GLOBAL__N__6e240ca1_4_k_cu_af30ce4a_216176ignoreE - _ZN40_INTERNAL_6e240ca1_4_k_cu_af30ce4a_216174cuda3std3__45__cpo5beginE)
_ZN40_INTERNAL_6e240ca1_4_k_cu_af30ce4a_216174cuda3std3__45__cpo5beginE:
	.zero		1
	.type		_ZN40_INTERNAL_6e240ca1_4_k_cu_af30ce4a_216174cuda3std3__442_GLOBAL__N__6e240ca1_4_k_cu_af30ce4a_216176ignoreE,@object
	.size		_ZN40_INTERNAL_6e240ca1_4_k_cu_af30ce4a_216174cuda3std3__442_GLOBAL__N__6e240ca1_4_k_cu_af30ce4a_216176ignoreE,(_ZN40_INTERNAL_6e240ca1_4_k_cu_af30ce4a_216174cute7productE - _ZN40_INTERNAL_6e240ca1_4_k_cu_af30ce4a_216174cuda3std3__442_GLOBAL__N__6e240ca1_4_k_cu_af30ce4a_216176ignoreE)
_ZN40_INTERNAL_6e240ca1_4_k_cu_af30ce4a_216174cuda3std3__442_GLOBAL__N__6e240ca1_4_k_cu_af30ce4a_216176ignoreE:
	.zero		1
	.type		_ZN40_INTERNAL_6e240ca1_4_k_cu_af30ce4a_216174cute7productE,@object
	.size		_ZN40_INTERNAL_6e240ca1_4_k_cu_af30ce4a_216174cute7productE,(_ZN40_INTERNAL_6e240ca1_4_k_cu_af30ce4a_216174cuda3std3__45__cpo3endE - _ZN40_INTERNAL_6e240ca1_4_k_cu_af30ce4a_216174cute7productE)
_ZN40_INTERNAL_6e240ca1_4_k_cu_af30ce4a_216174cute7productE:
	.zero		1
	.type		_ZN40_INTERNAL_6e240ca1_4_k_cu_af30ce4a_216174cuda3std3__45__cpo3endE,@object
	.size		_ZN40_INTERNAL_6e240ca1_4_k_cu_af30ce4a_216174cuda3std3__45__cpo3endE,(_ZN40_INTERNAL_6e240ca1_4_k_cu_af30ce4a_216174cuda3std3__419piecewise_constructE - _ZN40_INTERNAL_6e240ca1_4_k_cu_af30ce4a_216174cuda3std3__45__cpo3endE)
_ZN40_INTERNAL_6e240ca1_4_k_cu_af30ce4a_216174cuda3std3__45__cpo3endE:
	.zero		1
	.type		_ZN40_INTERNAL_6e240ca1_4_k_cu_af30ce4a_216174cuda3std3__419piecewise_constructE,@object
	.size		_ZN40_INTERNAL_6e240ca1_4_k_cu_af30ce4a_216174cuda3std3__419piecewise_constructE,(_ZN40_INTERNAL_6e240ca1_4_k_cu_af30ce4a_216174cuda3std3__45__cpo4cendE - _ZN40_INTERNAL_6e240ca1_4_k_cu_af30ce4a_216174cuda3std3__419piecewise_constructE)
_ZN40_INTERNAL_6e240ca1_4_k_cu_af30ce4a_216174cuda3std3__419piecewise_constructE:
	.zero		1
	.type		_ZN40_INTERNAL_6e240ca1_4_k_cu_af30ce4a_216174cuda3std3__45__cpo4cendE,@object
	.size		_ZN40_INTERNAL_6e240ca1_4_k_cu_af30ce4a_216174cuda3std3__45__cpo4cendE,(_ZN40_INTERNAL_6e240ca1_4_k_cu_af30ce4a_216174cuda3std6ranges3__45__cpo4swapE - _ZN40_INTERNAL_6e240ca1_4_k_cu_af30ce4a_216174cuda3std3__45__cpo4cendE)
_ZN40_INTERNAL_6e240ca1_4_k_cu_af30ce4a_216174cuda3std3__45__cpo4cendE:
	.zero		1
	.type		_ZN40_INTERNAL_6e240ca1_4_k_cu_af30ce4a_216174cuda3std6ranges3__45__cpo4swapE,@object
	.size		_ZN40_INTERNAL_6e240ca1_4_k_cu_af30ce4a_216174cuda3std6ranges3__45__cpo4swapE,(.L_7 - _ZN40_INTERNAL_6e240ca1_4_k_cu_af30ce4a_216174cuda3std6ranges3__45__cpo4swapE)
_ZN40_INTERNAL_6e240ca1_4_k_cu_af30ce4a_216174cuda3std6ranges3__45__cpo4swapE:
	.zero		1
.L_7:


//--------------------- .nv.constant0._ZN7cutlass13device_kernelINS_4gemm6kernel13GemmUniversalIN4cute5tupleIJiiiiEEENS1_10collective13CollectiveMmaINS1_37MainloopSm90TmaGmmaWarpSpecializedFP8ILi7ENS5_IJNS4_1CILi4EEENSA_ILi1EEESC_EEENS1_35KernelTmaWarpSpecializedCooperativeEEENS5_IJNSA_ILi256EEESG_NSA_ILi64EEEEEENS_12float_e4m3_tENS5_IJlSC_lEEESJ_SK_NS4_8TiledMMAINS4_8MMA_AtomIJNS4_4SM904GMMA31MMA_64x256x32_F32E4M3E4M3_SS_TNILNSO_7ScaleInE1ELSQ_1EEEEEENS4_6LayoutINS5_IJNSA_ILi2EEESC_SC_EEENS5_IJSC_NSA_ILi0EEESW_EEEEENS5_IJNS4_10UnderscoreESZ_SZ_EEEEENS4_13SM90_TMA_LOADENS4_14ComposedLayoutINS4_7SwizzleILi2ELi4ELi3EEENS4_18smem_ptr_flag_bitsILi8EEENST_INS5_IJNSA_ILi8EEESH_EEENS5_IJSH_SC_EEEEEEEvNS4_8identityENS4_23SM90_TMA_LOAD_MULTICASTES1C_vS1D_EENS_8epilogue10collective6detail29Sm90TmaWarpSpecializedAdapterINS1H_15DefaultEpilogueISJ_SK_SK_NS1G_6thread17LinearCombinationISJ_Li1EffLNS1L_9ScaleType4KindE0ELNS_15FloatRoundStyleE2ESJ_EENS1_15EpilogueDefaultEEEEEvvEEEEvNT_6ParamsE --------------------------
	.section	.nv.constant0._ZN7cutlass13device_kernelINS_4gemm6kernel13GemmUniversalIN4cute5tupleIJiiiiEEENS1_10collective13CollectiveMmaINS1_37MainloopSm90TmaGmmaWarpSpecializedFP8ILi7ENS5_IJNS4_1CILi4EEENSA_ILi1EEESC_EEENS1_35KernelTmaWarpSpecializedCooperativeEEENS5_IJNSA_ILi256EEESG_NSA_ILi64EEEEEENS_12float_e4m3_tENS5_IJlSC_lEEESJ_SK_NS4_8TiledMMAINS4_8MMA_AtomIJNS4_4SM904GMMA31MMA_64x256x32_F32E4M3E4M3_SS_TNILNSO_7ScaleInE1ELSQ_1EEEEEENS4_6LayoutINS5_IJNSA_ILi2EEESC_SC_EEENS5_IJSC_NSA_ILi0EEESW_EEEEENS5_IJNS4_10UnderscoreESZ_SZ_EEEEENS4_13SM90_TMA_LOADENS4_14ComposedLayoutINS4_7SwizzleILi2ELi4ELi3EEENS4_18smem_ptr_flag_bitsILi8EEENST_INS5_IJNSA_ILi8EEESH_EEENS5_IJSH_SC_EEEEEEEvNS4_8identityENS4_23SM90_TMA_LOAD_MULTICASTES1C_vS1D_EENS_8epilogue10collective6detail29Sm90TmaWarpSpecializedAdapterINS1H_15DefaultEpilogueISJ_SK_SK_NS1G_6thread17LinearCombinationISJ_Li1EffLNS1L_9ScaleType4KindE0ELNS_15FloatRoundStyleE2ESJ_EENS1_15EpilogueDefaultEEEEEvvEEEEvNT_6ParamsE,"a",@progbits
	.sectionflags	@""
	.align	4
.nv.constant0._ZN7cutlass13device_kernelINS_4gemm6kernel13GemmUniversalIN4cute5tupleIJiiiiEEENS1_10collective13CollectiveMmaINS1_37MainloopSm90TmaGmmaWarpSpecializedFP8ILi7ENS5_IJNS4_1CILi4EEENSA_ILi1EEESC_EEENS1_35KernelTmaWarpSpecializedCooperativeEEENS5_IJNSA_ILi256EEESG_NSA_ILi64EEEEEENS_12float_e4m3_tENS5_IJlSC_lEEESJ_SK_NS4_8TiledMMAINS4_8MMA_AtomIJNS4_4SM904GMMA31MMA_64x256x32_F32E4M3E4M3_SS_TNILNSO_7ScaleInE1ELSQ_1EEEEEENS4_6LayoutINS5_IJNSA_ILi2EEESC_SC_EEENS5_IJSC_NSA_ILi0EEESW_EEEEENS5_IJNS4_10UnderscoreESZ_SZ_EEEEENS4_13SM90_TMA_LOADENS4_14ComposedLayoutINS4_7SwizzleILi2ELi4ELi3EEENS4_18smem_ptr_flag_bitsILi8EEENST_INS5_IJNSA_ILi8EEESH_EEENS5_IJSH_SC_EEEEEEEvNS4_8identityENS4_23SM90_TMA_LOAD_MULTICASTES1C_vS1D_EENS_8epilogue10collective6detail29Sm90TmaWarpSpecializedAdapterINS1H_15DefaultEpilogueISJ_SK_SK_NS1G_6thread17LinearCombinationISJ_Li1EffLNS1L_9ScaleType4KindE0ELNS_15FloatRoundStyleE2ESJ_EENS1_15EpilogueDefaultEEEEEvvEEEEvNT_6ParamsE:
	.zero		1664


//--------------------- SYMBOLS --------------------------

	.type		.nv.reservedSmem.offset0,@object
	.size		.nv.reservedSmem.offset0,0x4
